def matmul_kernel(
    a_ptr,
    b_ptr,
    c_ptr,
    M,
    N,
    K,
    stride_am,
    stride_ak,
    stride_bk,
    stride_bn,
    stride_cm,
    stride_cn,
    BLOCK_M: tl.constexpr,
    BLOCK_N: tl.constexpr,
    BLOCK_K: tl.constexpr,
    GROUP_M: tl.constexpr,
):
    pid = tl.program_id(axis=0)
    num_pid_m = tl.cdiv(M, BLOCK_M)
    num_pid_n = tl.cdiv(N, BLOCK_N)
    num_pid_in_group = GROUP_M * num_pid_n
    group_id = pid // num_pid_in_group
    first_pid_m = group_id * GROUP_M
    group_size_m = min(num_pid_m - first_pid_m, GROUP_M)
    pid_m = first_pid_m + ((pid % num_pid_in_group) % group_size_m)
    pid_n = (pid % num_pid_in_group) // group_size_m

    offs_am = (pid_m * BLOCK_M + tl.arange(0, BLOCK_M)) % M
    offs_bn = (pid_n * BLOCK_N + tl.arange(0, BLOCK_N)) % N
    offs_k = tl.arange(0, BLOCK_K)
    a_ptrs = a_ptr + offs_am[:, None] * stride_am + offs_k[None, :] * stride_ak
    b_ptrs = b_ptr + offs_k[:, None] * stride_bk + offs_bn[None, :] * stride_bn

    acc = tl.zeros((BLOCK_M, BLOCK_N), dtype=tl.float32)
    for kk in range(0, tl.cdiv(K, BLOCK_K)):
        a = tl.load(a_ptrs, mask=offs_k[None, :] < K - kk * BLOCK_K, other=0.0)
        b = tl.load(b_ptrs, mask=offs_k[:, None] < K - kk * BLOCK_K, other=0.0)
        acc = tl.dot(a, b, acc)
        a_ptrs += BLOCK_K * stride_ak
        b_ptrs += BLOCK_K * stride_bk

    c = acc.to(c_ptr.dtype.element_ty)
    offs_cm = pid_m * BLOCK_M + tl.arange(0, BLOCK_M)
    offs_cn = pid_n * BLOCK_N + tl.arange(0, BLOCK_N)
    c_ptrs = c_ptr + offs_cm[:, None] * stride_cm + offs_cn[None, :] * stride_cn
    mask = (offs_cm[:, None] < M) & (offs_cn[None, :] < N)
    tl.store(c_ptrs, c, mask=mask)

# config = {"BLOCK_K": 64, "BLOCK_M": 256, "BLOCK_N": 16, "GROUP_M": 8, "arch": "sm_90", "dtype": "fp8e4m3", "num_ctas": 1, "num_stages": 3, "num_warps": 4}
# arch = sm_90


// ===== COMPILED SASS (sm_90a) =====

	.target	sm_90a

	.elftype	@"ET_EXEC"


//--------------------- .note.nv.tkinfo           --------------------------
	.section	.note.nv.tkinfo,"",@"SHT_NOTE"
	.sectionflags	@"SHF_NOTE_NV_TKINFO"
	.tkinfo
        /*0018*/ 	.word	0x00000002
        /*0030*/ 	.string	""
        /*0030*/ 	.string	"ptxas"
        /*0030*/ 	.string	"Cuda compilation tools, release 13.0, V13.0.88"
        /*0030*/ 	.string	"Build cuda_13.0.r13.0/compiler.36424714_0"
        /*0030*/ 	.string	"-v  -suppress-debug-info  -lineinfo  -arch sm_90a "



//--------------------- .note.nv.cuinfo           --------------------------
	.section	.note.nv.cuinfo,"",@"SHT_NOTE"
	.sectionflags	@"SHF_NOTE_NV_CUINFO"
        /*0018*/ 	.short	0x0002
        /*001a*/ 	.short	0x005a
        /*001c*/ 	.short	0x0082
	.zero		2


//--------------------- .nv.info                  --------------------------
	.section	.nv.info,"",@"SHT_CUDA_INFO"
	.align	4


	//----- nvinfo : EIATTR_REGCOUNT
	.align		4
        /*0000*/ 	.byte	0x04, 0x2f
        /*0002*/ 	.short	(.L_1 - .L_0)
	.align		4
.L_0:
        /*0004*/ 	.word	index@(matmul_kernel)
        /*0008*/ 	.word	0x000000ff


	//----- nvinfo : EIATTR_FRAME_SIZE
	.align		4
.L_1:
        /*000c*/ 	.byte	0x04, 0x11
        /*000e*/ 	.short	(.L_3 - .L_2)
	.align		4
.L_2:
        /*0010*/ 	.word	index@(matmul_kernel)
        /*0014*/ 	.word	0x00000300


	//----- nvinfo : EIATTR_MIN_STACK_SIZE
	.align		4
.L_3:
        /*0018*/ 	.byte	0x04, 0x12
        /*001a*/ 	.short	(.L_5 - .L_4)
	.align		4
.L_4:
        /*001c*/ 	.word	index@(matmul_kernel)
        /*0020*/ 	.word	0x00000300
.L_5:


//--------------------- .nv.compat                --------------------------
	.section	.nv.compat,"",@"SHT_CUDA_COMPAT_INFO"
	.align	4
        /*0000*/ 	.byte	0x02, 0x09, 0x01, 0x00, 0x02, 0x02, 0x04, 0x00, 0x02, 0x05, 0x05, 0x00, 0x03, 0x07, 0x01, 0x01
        /*0010*/ 	.byte	0x02, 0x03, 0x00, 0x00, 0x02, 0x06, 0x01, 0x00, 0x04, 0x0b, 0x08, 0x00, 0x00, 0x00, 0x00, 0x00
        /*0020*/ 	.byte	0x00, 0x00, 0x00, 0x00


//--------------------- .nv.info.matmul_kernel    --------------------------
	.section	.nv.info.matmul_kernel,"",@"SHT_CUDA_INFO"
	.sectionflags	@""
	.align	4


	//----- nvinfo : EIATTR_CUDA_API_VERSION
	.align		4
        /*0000*/ 	.byte	0x04, 0x37
        /*0002*/ 	.short	(.L_7 - .L_6)
.L_6:
        /*0004*/ 	.word	0x00000082


	//----- nvinfo : EIATTR_KPARAM_INFO
	.align		4
.L_7:
        /*0008*/ 	.byte	0x04, 0x17
        /*000a*/ 	.short	(.L_9 - .L_8)
.L_8:
        /*000c*/ 	.word	0x00000000
        /*0010*/ 	.short	0x000d
        /*0012*/ 	.short	0x0048
        /*0014*/ 	.byte	0x00, 0xf4, 0x21, 0x00


	//----- nvinfo : EIATTR_KPARAM_INFO
	.align		4
.L_9:
        /*0018*/ 	.byte	0x04, 0x17
        /*001a*/ 	.short	(.L_11 - .L_10)
.L_10:
        /*001c*/ 	.word	0x00000000
        /*0020*/ 	.short	0x000c
        /*0022*/ 	.short	0x0040
        /*0024*/ 	.byte	0x00, 0xf4, 0x21, 0x00


	//----- nvinfo : EIATTR_KPARAM_INFO
	.align		4
.L_11:
        /*0028*/ 	.byte	0x04, 0x17
        /*002a*/ 	.short	(.L_13 - .L_12)
.L_12:
        /*002c*/ 	.word	0x00000000
        /*0030*/ 	.short	0x000b
        /*0032*/ 	.short	0x0038
        /*0034*/ 	.byte	0x00, 0xf0, 0x11, 0x00


	//----- nvinfo : EIATTR_KPARAM_INFO
	.align		4
.L_13:
        /*0038*/ 	.byte	0x04, 0x17
        /*003a*/ 	.short	(.L_15 - .L_14)
.L_14:
        /*003c*/ 	.word	0x00000000
        /*0040*/ 	.short	0x000a
        /*0042*/ 	.short	0x0034
        /*0044*/ 	.byte	0x00, 0xf0, 0x11, 0x00


	//----- nvinfo : EIATTR_KPARAM_INFO
	.align		4
.L_15:
        /*0048*/ 	.byte	0x04, 0x17
        /*004a*/ 	.short	(.L_17 - .L_16)
.L_16:
        /*004c*/ 	.word	0x00000000
        /*0050*/ 	.short	0x0009
        /*0052*/ 	.short	0x0030
        /*0054*/ 	.byte	0x00, 0xf0, 0x11, 0x00


	//----- nvinfo : EIATTR_KPARAM_INFO
	.align		4
.L_17:
        /*0058*/ 	.byte	0x04, 0x17
        /*005a*/ 	.short	(.L_19 - .L_18)
.L_18:
        /*005c*/ 	.word	0x00000000
        /*0060*/ 	.short	0x0008
        /*0062*/ 	.short	0x002c
        /*0064*/ 	.byte	0x00, 0xf0, 0x11, 0x00


	//----- nvinfo : EIATTR_KPARAM_INFO
	.align		4
.L_19:
        /*0068*/ 	.byte	0x04, 0x17
        /*006a*/ 	.short	(.L_21 - .L_20)
.L_20:
        /*006c*/ 	.word	0x00000000
        /*0070*/ 	.short	0x0007
        /*0072*/ 	.short	0x0028
        /*0074*/ 	.byte	0x00, 0xf0, 0x11, 0x00


	//----- nvinfo : EIATTR_KPARAM_INFO
	.align		4
.L_21:
        /*0078*/ 	.byte	0x04, 0x17
        /*007a*/ 	.short	(.L_23 - .L_22)
.L_22:
        /*007c*/ 	.word	0x00000000
        /*0080*/ 	.short	0x0006
        /*0082*/ 	.short	0x0024
        /*0084*/ 	.byte	0x00, 0xf0, 0x11, 0x00


	//----- nvinfo : EIATTR_KPARAM_INFO
	.align		4
.L_23:
        /*0088*/ 	.byte	0x04, 0x17
        /*008a*/ 	.short	(.L_25 - .L_24)
.L_24:
        /*008c*/ 	.word	0x00000000
        /*0090*/ 	.short	0x0005
        /*0092*/ 	.short	0x0020
        /*0094*/ 	.byte	0x00, 0xf0, 0x11, 0x00


	//----- nvinfo : EIATTR_KPARAM_INFO
	.align		4
.L_25:
        /*0098*/ 	.byte	0x04, 0x17
        /*009a*/ 	.short	(.L_27 - .L_26)
.L_26:
        /*009c*/ 	.word	0x00000000
        /*00a0*/ 	.short	0x0004
        /*00a2*/ 	.short	0x001c
        /*00a4*/ 	.byte	0x00, 0xf0, 0x11, 0x00


	//----- nvinfo : EIATTR_KPARAM_INFO
	.align		4
.L_27:
        /*00a8*/ 	.byte	0x04, 0x17
        /*00aa*/ 	.short	(.L_29 - .L_28)
.L_28:
        /*00ac*/ 	.word	0x00000000
        /*00b0*/ 	.short	0x0003
        /*00b2*/ 	.short	0x0018
        /*00b4*/ 	.byte	0x00, 0xf0, 0x11, 0x00


	//----- nvinfo : EIATTR_KPARAM_INFO
	.align		4
.L_29:
        /*00b8*/ 	.byte	0x04, 0x17
        /*00ba*/ 	.short	(.L_31 - .L_30)
.L_30:
        /*00bc*/ 	.word	0x00000000
        /*00c0*/ 	.short	0x0002
        /*00c2*/ 	.short	0x0010
        /*00c4*/ 	.byte	0x00, 0xf4, 0x21, 0x00


	//----- nvinfo : EIATTR_KPARAM_INFO
	.align		4
.L_31:
        /*00c8*/ 	.byte	0x04, 0x17
        /*00ca*/ 	.short	(.L_33 - .L_32)
.L_32:
        /*00cc*/ 	.word	0x00000000
        /*00d0*/ 	.short	0x0001
        /*00d2*/ 	.short	0x0008
        /*00d4*/ 	.byte	0x00, 0xf4, 0x21, 0x00


	//----- nvinfo : EIATTR_KPARAM_INFO
	.align		4
.L_33:
        /*00d8*/ 	.byte	0x04, 0x17
        /*00da*/ 	.short	(.L_35 - .L_34)
.L_34:
        /*00dc*/ 	.word	0x00000000
        /*00e0*/ 	.short	0x0000
        /*00e2*/ 	.short	0x0000
        /*00e4*/ 	.byte	0x00, 0xf4, 0x21, 0x00


	//----- nvinfo : EIATTR_SPARSE_MMA_MASK
	.align		4
.L_35:
        /*00e8*/ 	.byte	0x03, 0x50
        /*00ea*/ 	.short	0x0000


	//----- nvinfo : EIATTR_MAXREG_COUNT
	.align		4
        /*00ec*/ 	.byte	0x03, 0x1b
        /*00ee*/ 	.short	0x00ff


	//----- nvinfo : EIATTR_NUM_BARRIERS
	.align		4
        /*00f0*/ 	.byte	0x02, 0x4c
        /*00f2*/ 	.byte	0x01
	.zero		1


	//----- nvinfo : EIATTR_ANNOTATIONS
	.align		4
        /*00f4*/ 	.byte	0x04, 0x55
        /*00f6*/ 	.short	(.L_37 - .L_36)


	//   ....[0]....
.L_36:
        /*00f8*/ 	.word	0x00000001
        /*00fc*/ 	.byte	0x30, 0x05, 0x00, 0x00, 0x01, 0x00, 0x00, 0x00, 0x40, 0x05, 0x00, 0x00, 0x01, 0x00, 0x00, 0x00
        /* <DEDUP_REMOVED lines=369> */
        /*181c*/ 	.byte	0xe0, 0xa4, 0x00, 0x00


	//----- nvinfo : EIATTR_MERCURY_ISA_VERSION
	.align		4
.L_37:
        /*1820*/ 	.byte	0x03, 0x5f
        /*1822*/ 	.short	0x0101


	//----- nvinfo : EIATTR_EXIT_INSTR_OFFSETS
	.align		4
        /*1824*/ 	.byte	0x04, 0x1c
        /*1826*/ 	.short	(.L_39 - .L_38)


	//   ....[0]....
.L_38:
        /*1828*/ 	.word	0x0000b980


	//   ....[1]....
        /*182c*/ 	.word	0x0000b9a0


	//----- nvinfo : EIATTR_REQNTID
	.align		4
.L_39:
        /*1830*/ 	.byte	0x04, 0x10
        /*1832*/ 	.short	(.L_41 - .L_40)
.L_40:
        /*1834*/ 	.word	0x00000080
        /*1838*/ 	.word	0x00000001
        /*183c*/ 	.word	0x00000001


	//----- nvinfo : EIATTR_CBANK_PARAM_SIZE
	.align		4
.L_41:
        /*1840*/ 	.byte	0x03, 0x19
        /*1842*/ 	.short	0x0050


	//----- nvinfo : EIATTR_PARAM_CBANK
	.align		4
        /*1844*/ 	.byte	0x04, 0x0a
        /*1846*/ 	.short	(.L_43 - .L_42)
	.align		4
.L_42:
        /*1848*/ 	.word	index@(.nv.constant0.matmul_kernel)
        /*184c*/ 	.short	0x0210
        /*184e*/ 	.short	0x0050


	//----- nvinfo : EIATTR_SW_WAR
	.align		4
.L_43:
        /*1850*/ 	.byte	0x04, 0x36
        /*1852*/ 	.short	(.L_45 - .L_44)
.L_44:
        /*1854*/ 	.word	0x00000008
.L_45:


//--------------------- .nv.callgraph             --------------------------
	.section	.nv.callgraph,"",@"SHT_CUDA_CALLGRAPH"
	.align	4
	.sectionentsize	8
	.align		4
        /*0000*/ 	.word	0x00000000
	.align		4
        /*0004*/ 	.word	0xffffffff
	.align		4
        /*0008*/ 	.word	0x00000000
	.align		4
        /*000c*/ 	.word	0xfffffffe
	.align		4
        /*0010*/ 	.word	0x00000000
	.align		4
        /*0014*/ 	.word	0xfffffffd
	.align		4
        /*0018*/ 	.word	0x00000000
	.align		4
        /*001c*/ 	.word	0xfffffffc


//--------------------- .text.matmul_kernel       --------------------------
	.section	.text.matmul_kernel,"ax",@progbits
	.align	128
        .global         matmul_kernel
        .type           matmul_kernel,@function
        .size           matmul_kernel,(.L_x_4 - matmul_kernel)
        .other          matmul_kernel,@"STO_CUDA_ENTRY STV_DEFAULT"
matmul_kernel:
.text.matmul_kernel:
[----:B------:R-:W0:Y:S08]  /*0000*/  LDC R1, c[0x0][0x28] ;  /* 0x00000a00ff017b82 */ /* 0x000e300000000800 */
[----:B------:R-:W1:Y:S01]  /*0010*/  LDC.64 R2, c[0x0][0x228] ;  /* 0x00008a00ff027b82 */ /* 0x000e620000000a00 */
[----:B------:R-:W2:Y:S01]  /*0020*/  S2R R7, SR_CTAID.X ;  /* 0x0000000000077919 */ /* 0x000ea20000002500 */
[----:B0-----:R-:W-:Y:S01]  /*0030*/  VIADD R1, R1, 0xfffffd00 ;  /* 0xfffffd0001017836 */ /* 0x001fe20000000000 */
[----:B------:R-:W-:Y:S01]  /*0040*/  UMOV UR7, 0x400 ;  /* 0x0000040000077882 */ /* 0x000fe20000000000 */
[----:B------:R-:W-:Y:S01]  /*0050*/  ULDC.64 UR44, c[0x0][0x208] ;  /* 0x00008200002c7ab9 */ /* 0x000fe20000000a00 */
[----:B------:R-:W0:Y:S03]  /*0060*/  S2R R16, SR_TID.X ;  /* 0x0000000000107919 */ /* 0x000e260000002100 */
[----:B------:R-:W3:Y:S01]  /*0070*/  S2UR UR4, SR_CgaCtaId ;  /* 0x00000000000479c3 */ /* 0x000ee20000008800 */
[----:B-1----:R-:W-:-:S05]  /*0080*/  VIADD R0, R3, 0xf ;  /* 0x0000000f03007836 */ /* 0x002fca0000000000 */
[----:B------:R-:W-:Y:S01]  /*0090*/  SHF.R.S32.HI R5, RZ, 0x1f, R0 ;  /* 0x0000001fff057819 */ /* 0x000fe20000011400 */
[----:B---3--:R-:W-:-:S03]  /*00a0*/  ULEA UR7, UR4, UR7, 0x18 ;  /* 0x0000000704077291 */ /* 0x008fc6000f8ec03f */
[----:B------:R-:W-:Y:S02]  /*00b0*/  LEA.HI R5, R5, R0, RZ, 0x4 ;  /* 0x0000000005057211 */ /* 0x000fe400078f20ff */
[----:B--2---:R-:W-:Y:S02]  /*00c0*/  IABS R10, R7 ;  /* 0x00000007000a7213 */ /* 0x004fe40000000000 */
[----:B------:R-:W-:Y:S02]  /*00d0*/  SHF.R.S32.HI R5, RZ, 0x4, R5 ;  /* 0x00000004ff057819 */ /* 0x000fe40000011405 */
[----:B0-----:R-:W-:-:S03]  /*00e0*/  LOP3.LUT R84, R16, 0x7f, RZ, 0xc0, !PT ;  /* 0x0000007f10547812 */ /* 0x001fc600078ec0ff */
[----:B------:R-:W-:-:S05]  /*00f0*/  IMAD.SHL.U32 R6, R5, 0x8, RZ ;  /* 0x0000000805067824 */ /* 0x000fca00078e00ff */
[-C--:B------:R-:W-:Y:S02]  /*0100*/  IABS R9, R6.reuse ;  /* 0x0000000600097213 */ /* 0x080fe40000000000 */
[----:B------:R-:W-:Y:S02]  /*0110*/  IABS R12, R6 ;  /* 0x00000006000c7213 */ /* 0x000fe40000000000 */
[----:B------:R-:W0:Y:S08]  /*0120*/  I2F.RP R0, R9 ;  /* 0x0000000900007306 */ /* 0x000e300000209400 */
[----:B0-----:R-:W0:Y:S02]  /*0130*/  MUFU.RCP R0, R0 ;  /* 0x0000000000007308 */ /* 0x001e240000001000 */
[----:B0-----:R-:W-:-:S02]  /*0140*/  VIADD R4, R0, 0xffffffe ;  /* 0x0ffffffe00047836 */ /* 0x001fc40000000000 */
[----:B------:R-:W-:-:S04]  /*0150*/  IMAD.MOV R0, RZ, RZ, -R12 ;  /* 0x000000ffff007224 */ /* 0x000fc800078e0a0c */
[----:B------:R0:W1:Y:S02]  /*0160*/  F2I.FTZ.U32.TRUNC.NTZ R5, R4 ;  /* 0x0000000400057305 */ /* 0x000064000021f000 */
[----:B0-----:R-:W-:Y:S02]  /*0170*/  IMAD.MOV.U32 R4, RZ, RZ, RZ ;  /* 0x000000ffff047224 */ /* 0x001fe400078e00ff */
[----:B-1----:R-:W-:-:S04]  /*0180*/  IMAD.MOV R8, RZ, RZ, -R5 ;  /* 0x000000ffff087224 */ /* 0x002fc800078e0a05 */
[----:B------:R-:W-:Y:S02]  /*0190*/  IMAD R11, R8, R9, RZ ;  /* 0x00000009080b7224 */ /* 0x000fe400078e02ff */
[----:B------:R-:W-:Y:S02]  /*01a0*/  IMAD.MOV.U32 R8, RZ, RZ, R10 ;  /* 0x000000ffff087224 */ /* 0x000fe400078e000a */
[----:B------:R-:W-:-:S06]  /*01b0*/  IMAD.HI.U32 R5, R5, R11, R4 ;  /* 0x0000000b05057227 */ /* 0x000fcc00078e0004 */
[----:B------:R-:W-:-:S04]  /*01c0*/  IMAD.HI.U32 R5, R5, R8, RZ ;  /* 0x0000000805057227 */ /* 0x000fc800078e00ff */
[----:B------:R-:W-:-:S05]  /*01d0*/  IMAD R0, R5, R0, R8 ;  /* 0x0000000005007224 */ /* 0x000fca00078e0208 */
[----:B------:R-:W-:-:S13]  /*01e0*/  ISETP.GT.U32.AND P1, PT, R9, R0, PT ;  /* 0x000000000900720c */ /* 0x000fda0003f24070 */
[----:B------:R-:W-:Y:S02]  /*01f0*/  @!P1 IMAD.IADD R0, R0, 0x1, -R9 ;  /* 0x0000000100009824 */ /* 0x000fe400078e0a09 */
[----:B------:R-:W-:Y:S01]  /*0200*/  @!P1 VIADD R5, R5, 0x1 ;  /* 0x0000000105059836 */ /* 0x000fe20000000000 */
[----:B------:R-:W-:Y:S02]  /*0210*/  ISETP.NE.AND P1, PT, R6, RZ, PT ;  /* 0x000000ff0600720c */ /* 0x000fe40003f25270 */
[----:B------:R-:W-:Y:S02]  /*0220*/  ISETP.GE.U32.AND P0, PT, R0, R9, PT ;  /* 0x000000090000720c */ /* 0x000fe40003f06070 */
[----:B------:R-:W-:-:S04]  /*0230*/  LOP3.LUT R0, R7, R6, RZ, 0x3c, !PT ;  /* 0x0000000607007212 */ /* 0x000fc800078e3cff */
[----:B------:R-:W-:Y:S01]  /*0240*/  ISETP.GE.AND P2, PT, R0, RZ, PT ;  /* 0x000000ff0000720c */ /* 0x000fe20003f46270 */
[----:B------:R-:W-:-:S06]  /*0250*/  VIADD R0, R2, 0xff ;  /* 0x000000ff02007836 */ /* 0x000fcc0000000000 */
[----:B------:R-:W-:-:S04]  /*0260*/  @P0 VIADD R5, R5, 0x1 ;  /* 0x0000000105050836 */ /* 0x000fc80000000000 */
[----:B------:R-:W-:Y:S01]  /*0270*/  IMAD.MOV.U32 R4, RZ, RZ, R5 ;  /* 0x000000ffff047224 */ /* 0x000fe200078e0005 */
[----:B------:R-:W-:-:S03]  /*0280*/  SHF.R.S32.HI R5, RZ, 0x1f, R0 ;  /* 0x0000001fff057819 */ /* 0x000fc60000011400 */
[----:B------:R-:W-:Y:S01]  /*0290*/  @!P2 IMAD.MOV R4, RZ, RZ, -R4 ;  /* 0x000000ffff04a224 */ /* 0x000fe200078e0a04 */
[----:B------:R-:W-:Y:S02]  /*02a0*/  @!P1 LOP3.LUT R4, RZ, R6, RZ, 0x33, !PT ;  /* 0x00000006ff049212 */ /* 0x000fe400078e33ff */
[----:B------:R-:W-:-:S03]  /*02b0*/  LEA.HI R5, R5, R0, RZ, 0x8 ;  /* 0x0000000005057211 */ /* 0x000fc600078f40ff */
[----:B------:R-:W-:Y:S02]  /*02c0*/  IMAD.SHL.U32 R10, R4, 0x8, RZ ;  /* 0x00000008040a7824 */ /* 0x000fe400078e00ff */
[----:B------:R-:W-:-:S03]  /*02d0*/  IMAD.MOV R4, RZ, RZ, -R4 ;  /* 0x000000ffff047224 */ /* 0x000fc600078e0a04 */
[----:B------:R-:W-:Y:S01]  /*02e0*/  LEA.HI.SX32 R5, R5, -R10, 0x18 ;  /* 0x8000000a05057211 */ /* 0x000fe200078fc2ff */
[----:B------:R-:W-:-:S03]  /*02f0*/  IMAD R6, R6, R4, R7 ;  /* 0x0000000406067224 */ /* 0x000fc600078e0207 */
[----:B------:R-:W-:Y:S02]  /*0300*/  VIMNMX R13, R5, 0x8, PT ;  /* 0x00000008050d7848 */ /* 0x000fe40003fe0100 */
[----:B------:R-:W-:Y:S02]  /*0310*/  IABS R11, R6 ;  /* 0x00000006000b7213 */ /* 0x000fe40000000000 */
[----:B------:R-:W-:-:S04]  /*0320*/  IABS R9, R13 ;  /* 0x0000000d00097213 */ /* 0x000fc80000000000 */
[----:B------:R-:W0:Y:S08]  /*0330*/  I2F.RP R0, R9 ;  /* 0x0000000900007306 */ /* 0x000e300000209400 */
[----:B0-----:R-:W0:Y:S02]  /*0340*/  MUFU.RCP R0, R0 ;  /* 0x0000000000007308 */ /* 0x001e240000001000 */
[----:B0-----:R-:W-:-:S06]  /*0350*/  VIADD R5, R0, 0xffffffe ;  /* 0x0ffffffe00057836 */ /* 0x001fcc0000000000 */
[----:B------:R-:W0:Y:S02]  /*0360*/  F2I.FTZ.U32.TRUNC.NTZ R5, R5 ;  /* 0x0000000500057305 */ /* 0x000e24000021f000 */
[----:B0-----:R-:W-:-:S04]  /*0370*/  IMAD.MOV R8, RZ, RZ, -R5 ;  /* 0x000000ffff087224 */ /* 0x001fc800078e0a05 */
[----:B------:R-:W-:Y:S01]  /*0380*/  IMAD.MOV.U32 R4, RZ, RZ, R8 ;  /* 0x000000ffff047224 */ /* 0x000fe200078e0008 */
[----:B------:R-:W-:-:S03]  /*0390*/  IABS R8, R13 ;  /* 0x0000000d00087213 */ /* 0x000fc60000000000 */
[----:B------:R-:W-:Y:S02]  /*03a0*/  IMAD R7, R4, R9, RZ ;  /* 0x0000000904077224 */ /* 0x000fe400078e02ff */
[----:B------:R-:W-:Y:S02]  /*03b0*/  IMAD.MOV.U32 R4, RZ, RZ, RZ ;  /* 0x000000ffff047224 */ /* 0x000fe400078e00ff */
[----:B------:R-:W-:Y:S02]  /*03c0*/  IMAD.MOV R0, RZ, RZ, -R8 ;  /* 0x000000ffff007224 */ /* 0x000fe400078e0a08 */
[----:B------:R-:W-:Y:S01]  /*03d0*/  IMAD.HI.U32 R4, R5, R7, R4 ;  /* 0x0000000705047227 */ /* 0x000fe200078e0004 */
[----:B------:R-:W0:Y:S05]  /*03e0*/  LDC R8, c[0x0][0x230] ;  /* 0x00008c00ff087b82 */ /* 0x000e2a0000000800 */
[----:B------:R-:W-:-:S04]  /*03f0*/  IMAD.HI.U32 R4, R4, R11, RZ ;  /* 0x0000000b04047227 */ /* 0x000fc800078e00ff */
[----:B------:R-:W-:-:S05]  /*0400*/  IMAD R0, R4, R0, R11 ;  /* 0x0000000004007224 */ /* 0x000fca00078e020b */
[----:B------:R-:W-:Y:S01]  /*0410*/  ISETP.GT.U32.AND P1, PT, R9, R0, PT ;  /* 0x000000000900720c */ /* 0x000fe20003f24070 */
[----:B0-----:R-:W-:-:S12]  /*0420*/  VIADD R8, R8, 0x3f ;  /* 0x0000003f08087836 */ /* 0x001fd80000000000 */
[----:B------:R-:W-:Y:S02]  /*0430*/  @!P1 IMAD.IADD R0, R0, 0x1, -R9 ;  /* 0x0000000100009824 */ /* 0x000fe400078e0a09 */
[----:B------:R-:W-:Y:S01]  /*0440*/  @!P1 VIADD R4, R4, 0x1 ;  /* 0x0000000104049836 */ /* 0x000fe20000000000 */
[----:B------:R-:W-:Y:S02]  /*0450*/  ISETP.NE.AND P1, PT, R13, RZ, PT ;  /* 0x000000ff0d00720c */ /* 0x000fe40003f25270 */
[----:B------:R-:W-:Y:S02]  /*0460*/  ISETP.GE.U32.AND P0, PT, R0, R9, PT ;  /* 0x000000090000720c */ /* 0x000fe40003f06070 */
[----:B------:R-:W-:-:S04]  /*0470*/  LOP3.LUT R0, R6, R13, RZ, 0x3c, !PT ;  /* 0x0000000d06007212 */ /* 0x000fc800078e3cff */
[----:B------:R-:W-:-:S07]  /*0480*/  ISETP.GE.AND P2, PT, R0, RZ, PT ;  /* 0x000000ff0000720c */ /* 0x000fce0003f46270 */
[----:B------:R-:W-:Y:S01]  /*0490*/  @P0 VIADD R4, R4, 0x1 ;  /* 0x0000000104040836 */ /* 0x000fe20000000000 */
[----:B------:R-:W-:-:S05]  /*04a0*/  ISETP.GT.AND P0, PT, R8, 0x3f, PT ;  /* 0x0000003f0800780c */ /* 0x000fca0003f04270 */
[----:B------:R-:W-:Y:S01]  /*04b0*/  @!P2 IMAD.MOV R4, RZ, RZ, -R4 ;  /* 0x000000ffff04a224 */ /* 0x000fe200078e0a04 */
[----:B------:R-:W-:-:S05]  /*04c0*/  @!P1 LOP3.LUT R4, RZ, R13, RZ, 0x33, !PT ;  /* 0x0000000dff049212 */ /* 0x000fca00078e33ff */
[----:B------:R-:W-:Y:S02]  /*04d0*/  IMAD.MOV R0, RZ, RZ, -R4 ;  /* 0x000000ffff007224 */ /* 0x000fe400078e0a04 */
[----:B------:R-:W-:Y:S02]  /*04e0*/  IMAD.SHL.U32 R14, R4, 0x10, RZ ;  /* 0x00000010040e7824 */ /* 0x000fe400078e00ff */
[----:B------:R-:W-:-:S04]  /*04f0*/  IMAD R0, R13, R0, R6 ;  /* 0x000000000d007224 */ /* 0x000fc800078e0206 */
[----:B------:R-:W-:-:S04]  /*0500*/  IMAD.IADD R0, R10, 0x1, R0 ;  /* 0x000000010a007824 */ /* 0x000fc800078e0200 */
[----:B------:R-:W-:-:S04]  /*0510*/  IMAD R57, R0, 0x100, R84 ;  /* 0x0000010000397824 */ /* 0x000fc800078e0254 */
[----:B------:R-:W-:Y:S01]  /*0520*/  VIADD R56, R57, 0x80 ;  /* 0x0000008039387836 */ /* 0x000fe20000000000 */
[----:B------:R0:W-:Y:S04]  /*0530*/  STL [R1+0x2e0], R57 ;  /* 0x0002e03901007387 */ /* 0x0001e80000100800 */
[----:B------:R0:W-:Y:S04]  /*0540*/  STL [R1+0x2dc], R14 ;  /* 0x0002dc0e01007387 */ /* 0x0001e80000100800 */
[----:B------:R0:W-:Y:S01]  /*0550*/  STL [R1+0x2e4], R56 ;  /* 0x0002e43801007387 */ /* 0x0001e20000100800 */
[----:B------:R-:W-:Y:S05]  /*0560*/  @P0 BRA `(.L_x_0) ;  /* 0x00000000004c0947 */ /* 0x000fea0003800000 */
[----:B------:R-:W-:Y:S01]  /*0570*/  IMAD.SHL.U32 R0, R16, 0x8, RZ ;  /* 0x0000000810007824 */ /* 0x000fe200078e00ff */
[----:B------:R-:W-:Y:S02]  /*0580*/  CS2R R48, SRZ ;  /* 0x0000000000307805 */ /* 0x000fe4000001ff00 */
[----:B------:R-:W-:Y:S02]  /*0590*/  CS2R R50, SRZ ;  /* 0x0000000000327805 */ /* 0x000fe4000001ff00 */
[----:B------:R-:W-:Y:S02]  /*05a0*/  CS2R R52, SRZ ;  /* 0x0000000000347805 */ /* 0x000fe4000001ff00 */
[----:B------:R-:W-:Y:S01]  /*05b0*/  CS2R R54, SRZ ;  /* 0x0000000000367805 */ /* 0x000fe2000001ff00 */
[----:B------:R1:W-:Y:S01]  /*05c0*/  STL [R1+0x2ec], R0 ;  /* 0x0002ec0001007387 */ /* 0x0003e20000100800 */
[----:B------:R-:W-:Y:S02]  /*05d0*/  CS2R R40, SRZ ;  /* 0x0000000000287805 */ /* 0x000fe4000001ff00 */
[----:B------:R-:W-:-:S02]  /*05e0*/  CS2R R42, SRZ ;  /* 0x00000000002a7805 */ /* 0x000fc4000001ff00 */
[----:B------:R-:W-:Y:S02]  /*05f0*/  CS2R R44, SRZ ;  /* 0x00000000002c7805 */ /* 0x000fe4000001ff00 */
[----:B------:R-:W-:Y:S02]  /*0600*/  CS2R R46, SRZ ;  /* 0x00000000002e7805 */ /* 0x000fe4000001ff00 */
[----:B------:R-:W-:Y:S02]  /*0610*/  CS2R R32, SRZ ;  /* 0x0000000000207805 */ /* 0x000fe4000001ff00 */
[----:B------:R-:W-:Y:S02]  /*0620*/  CS2R R34, SRZ ;  /* 0x0000000000227805 */ /* 0x000fe4000001ff00 */
[----:B------:R-:W-:Y:S02]  /*0630*/  CS2R R36, SRZ ;  /* 0x0000000000247805 */ /* 0x000fe4000001ff00 */
[----:B------:R-:W-:-:S02]  /*0640*/  CS2R R38, SRZ ;  /* 0x0000000000267805 */ /* 0x000fc4000001ff00 */
[----:B------:R-:W-:Y:S02]  /*0650*/  CS2R R24, SRZ ;  /* 0x0000000000187805 */ /* 0x000fe4000001ff00 */
[----:B------:R-:W-:Y:S02]  /*0660*/  CS2R R26, SRZ ;  /* 0x00000000001a7805 */ /* 0x000fe4000001ff00 */
[----:B------:R-:W-:Y:S02]  /*0670*/  CS2R R28, SRZ ;  /* 0x00000000001c7805 */ /* 0x000fe4000001ff00 */
[----:B------:R-:W-:Y:S01]  /*0680*/  CS2R R30, SRZ ;  /* 0x00000000001e7805 */ /* 0x000fe2000001ff00 */
[----:B-1----:R-:W-:Y:S06]  /*0690*/  BRA `(.L_x_1) ;  /* 0x0000009c005c7947 */ /* 0x002fec0003800000 */
.L_x_0:
[----:B------:R-:W-:Y:S01]  /*06a0*/  IABS R17, R2 ;  /* 0x0000000200117213 */ /* 0x000fe20000000000 */
[----:B------:R-:W-:Y:S01]  /*06b0*/  ULDC UR20, c[0x0][0x23c] ;  /* 0x00008f0000147ab9 */ /* 0x000fe20000000800 */
[----:B------:R-:W-:Y:S01]  /*06c0*/  IABS R18, R3 ;  /* 0x0000000300127213 */ /* 0x000fe20000000000 */
[----:B------:R-:W-:Y:S01]  /*06d0*/  ULDC UR61, c[0x0][0x234] ;  /* 0x00008d00003d7ab9 */ /* 0x000fe20000000800 */
[----:B------:R-:W1:Y:S01]  /*06e0*/  I2F.RP R0, R17 ;  /* 0x0000001100007306 */ /* 0x000e620000209400 */
[----:B------:R-:W-:Y:S01]  /*06f0*/  ISETP.GE.AND P2, PT, R56, RZ, PT ;  /* 0x000000ff3800720c */ /* 0x000fe20003f46270 */
[----:B------:R-:W-:Y:S01]  /*0700*/  ULDC UR11, c[0x0][0x238] ;  /* 0x00008e00000b7ab9 */ /* 0x000fe20000000800 */
[----:B------:R-:W-:Y:S01]  /*0710*/  ULDC.64 UR14, c[0x0][0x218] ;  /* 0x00008600000e7ab9 */ /* 0x000fe20000000a00 */
[----:B------:R-:W-:Y:S01]  /*0720*/  ULDC.64 UR18, c[0x0][0x210] ;  /* 0x0000840000127ab9 */ /* 0x000fe20000000a00 */
[----:B------:R-:W-:Y:S01]  /*0730*/  UIMAD UR54, UR11, 0x3f, URZ ;  /* 0x0000003f0b3678a4 */ /* 0x000fe2000f8e023f */
[----:B------:R-:W-:Y:S01]  /*0740*/  IMAD.SHL.U32 R82, R16, 0x8, RZ ;  /* 0x0000000810527824 */ /* 0x000fe200078e00ff */
[----:B------:R-:W-:Y:S01]  /*0750*/  ULDC UR55, c[0x0][0x240] ;  /* 0x0000900000377ab9 */ /* 0x000fe20000000800 */
[----:B------:R-:W2:Y:S01]  /*0760*/  I2F.RP R9, R18 ;  /* 0x0000001200097306 */ /* 0x000ea20000209400 */
[----:B------:R-:W-:Y:S01]  /*0770*/  UIMAD UR53, UR11, 0x3e, URZ ;  /* 0x0000003e0b3578a4 */ /* 0x000fe2000f8e023f */
[----:B------:R-:W-:Y:S01]  /*0780*/  IMAD.MOV.U32 R81, RZ, RZ, RZ ;  /* 0x000000ffff517224 */ /* 0x000fe200078e00ff */
[----:B------:R-:W-:Y:S01]  /*0790*/  UIMAD UR56, UR11, 0x3d, URZ ;  /* 0x0000003d0b3878a4 */ /* 0x000fe2000f8e023f */
[----:B------:R3:W-:Y:S01]  /*07a0*/  STL [R1+0x2ec], R82 ;  /* 0x0002ec5201007387 */ /* 0x0007e20000100800 */
[----:B------:R-:W-:Y:S01]  /*07b0*/  UIMAD UR60, UR11, 0x3c, URZ ;  /* 0x0000003c0b3c78a4 */ /* 0x000fe2000f8e023f */
[----:B------:R-:W-:Y:S01]  /*07c0*/  CS2R R48, SRZ ;  /* 0x0000000000307805 */ /* 0x000fe2000001ff00 */
[----:B------:R-:W-:Y:S01]  /*07d0*/  UIMAD UR59, UR11, 0x3b, URZ ;  /* 0x0000003b0b3b78a4 */ /* 0x000fe2000f8e023f */
[----:B-1----:R-:W1:Y:S01]  /*07e0*/  MUFU.RCP R0, R0 ;  /* 0x0000000000007308 */ /* 0x002e620000001000 */
[----:B------:R-:W-:Y:S01]  /*07f0*/  UIMAD UR58, UR11, 0x3a, URZ ;  /* 0x0000003a0b3a78a4 */ /* 0x000fe2000f8e023f */
[----:B------:R-:W-:Y:S01]  /*0800*/  CS2R R50, SRZ ;  /* 0x0000000000327805 */ /* 0x000fe2000001ff00 */
[----:B------:R-:W-:Y:S01]  /*0810*/  UIMAD UR57, UR11, 0x39, URZ ;  /* 0x000000390b3978a4 */ /* 0x000fe2000f8e023f */
[----:B------:R-:W-:Y:S01]  /*0820*/  CS2R R52, SRZ ;  /* 0x0000000000347805 */ /* 0x000fe2000001ff00 */
[----:B------:R-:W-:Y:S01]  /*0830*/  UIMAD UR52, UR11, 0x38, URZ ;  /* 0x000000380b3478a4 */ /* 0x000fe2000f8e023f */
[----:B---3--:R-:W-:Y:S01]  /*0840*/  LOP3.LUT R82, R82, 0x30, RZ, 0xc0, !PT ;  /* 0x0000003052527812 */ /* 0x008fe200078ec0ff */
[----:B------:R-:W-:Y:S01]  /*0850*/  UIMAD UR51, UR11, 0x37, URZ ;  /* 0x000000370b3378a4 */ /* 0x000fe2000f8e023f */
[----:B--2---:R-:W2:Y:S01]  /*0860*/  MUFU.RCP R9, R9 ;  /* 0x0000000900097308 */ /* 0x004ea20000001000 */
[----:B------:R-:W-:Y:S01]  /*0870*/  UIMAD UR50, UR11, 0x36, URZ ;  /* 0x000000360b3278a4 */ /* 0x000fe2000f8e023f */
[----:B------:R-:W-:Y:S01]  /*0880*/  CS2R R54, SRZ ;  /* 0x0000000000367805 */ /* 0x000fe2000001ff00 */
[----:B------:R-:W-:Y:S01]  /*0890*/  UIMAD UR22, UR11, 0x35, URZ ;  /* 0x000000350b1678a4 */ /* 0x000fe2000f8e023f */
[----:B------:R-:W-:Y:S01]  /*08a0*/  IMAD R82, R84, 0x40, R82 ;  /* 0x0000004054527824 */ /* 0x000fe200078e0252 */
[----:B------:R-:W-:Y:S01]  /*08b0*/  UIMAD UR23, UR11, 0x34, URZ ;  /* 0x000000340b1778a4 */ /* 0x000fe2000f8e023f */
[----:B------:R-:W-:Y:S01]  /*08c0*/  CS2R R40, SRZ ;  /* 0x0000000000287805 */ /* 0x000fe2000001ff00 */
[----:B------:R-:W-:Y:S01]  /*08d0*/  UIMAD UR26, UR11, 0x33, URZ ;  /* 0x000000330b1a78a4 */ /* 0x000fe2000f8e023f */
[----:B------:R-:W-:Y:S01]  /*08e0*/  CS2R R42, SRZ ;  /* 0x00000000002a7805 */ /* 0x000fe2000001ff00 */
[----:B-1----:R-:W-:Y:S01]  /*08f0*/  VIADD R4, R0, 0xffffffe ;  /* 0x0ffffffe00047836 */ /* 0x002fe20000000000 */
[----:B------:R-:W-:Y:S01]  /*0900*/  UIMAD UR27, UR11, 0x32, URZ ;  /* 0x000000320b1b78a4 */ /* 0x000fe2000f8e023f */
[----:B------:R-:W-:Y:S01]  /*0910*/  CS2R R44, SRZ ;  /* 0x00000000002c7805 */ /* 0x000fe2000001ff00 */
[----:B------:R-:W-:Y:S01]  /*0920*/  UIMAD UR30, UR11, 0x31, URZ ;  /* 0x000000310b1e78a4 */ /* 0x000fe2000f8e023f */
[----:B------:R1:W3:Y:S01]  /*0930*/  F2I.FTZ.U32.TRUNC.NTZ R5, R4 ;  /* 0x0000000400057305 */ /* 0x0002e2000021f000 */
[----:B------:R-:W-:Y:S01]  /*0940*/  UIMAD UR31, UR11, 0x30, URZ ;  /* 0x000000300b1f78a4 */ /* 0x000fe2000f8e023f */
[----:B------:R-:W-:Y:S01]  /*0950*/  CS2R R46, SRZ ;  /* 0x00000000002e7805 */ /* 0x000fe2000001ff00 */
[----:B------:R-:W-:Y:S01]  /*0960*/  UIMAD UR9, UR11, 0x2f, URZ ;  /* 0x0000002f0b0978a4 */ /* 0x000fe2000f8e023f */
[----:B--2---:R-:W-:Y:S01]  /*0970*/  VIADD R6, R9, 0xffffffe ;  /* 0x0ffffffe09067836 */ /* 0x004fe20000000000 */
[----:B------:R-:W-:Y:S01]  /*0980*/  UIMAD UR21, UR11, 0x2e, URZ ;  /* 0x0000002e0b1578a4 */ /* 0x000fe2000f8e023f */
[----:B------:R-:W-:Y:S01]  /*0990*/  CS2R R32, SRZ ;  /* 0x0000000000207805 */ /* 0x000fe2000001ff00 */
[----:B------:R-:W-:Y:S01]  /*09a0*/  UIMAD UR24, UR11, 0x2d, URZ ;  /* 0x0000002d0b1878a4 */ /* 0x000fe2000f8e023f */
[----:B------:R2:W4:Y:S01]  /*09b0*/  F2I.FTZ.U32.TRUNC.NTZ R7, R6 ;  /* 0x0000000600077305 */ /* 0x000522000021f000 */
[----:B-1----:R-:W-:Y:S01]  /*09c0*/  IMAD.MOV.U32 R4, RZ, RZ, RZ ;  /* 0x000000ffff047224 */ /* 0x002fe200078e00ff */
[----:B------:R-:W-:Y:S01]  /*09d0*/  UIMAD UR28, UR11, 0x2c, URZ ;  /* 0x0000002c0b1c78a4 */ /* 0x000fe2000f8e023f */
[----:B------:R-:W-:Y:S01]  /*09e0*/  CS2R R34, SRZ ;  /* 0x0000000000227805 */ /* 0x000fe2000001ff00 */
[----:B------:R-:W-:Y:S01]  /*09f0*/  UIMAD UR32, UR11, 0x2b, URZ ;  /* 0x0000002b0b2078a4 */ /* 0x000fe2000f8e023f */
[----:B------:R-:W-:Y:S01]  /*0a00*/  CS2R R36, SRZ ;  /* 0x0000000000247805 */ /* 0x000fe2000001ff00 */
[----:B------:R-:W-:Y:S01]  /*0a10*/  UIMAD UR34, UR11, 0x2a, URZ ;  /* 0x0000002a0b2278a4 */ /* 0x000fe2000f8e023f */
[--C-:B---3--:R-:W-:Y:S01]  /*0a20*/  IMAD.MOV R10, RZ, RZ, -R5.reuse ;  /* 0x000000ffff0a7224 */ /* 0x108fe200078e0a05 */
[----:B------:R-:W-:Y:S01]  /*0a30*/  UIMAD UR36, UR11, 0x29, URZ ;  /* 0x000000290b2478a4 */ /* 0x000fe2000f8e023f */
[----:B--2---:R-:W-:Y:S01]  /*0a40*/  IMAD.MOV.U32 R6, RZ, RZ, RZ ;  /* 0x000000ffff067224 */ /* 0x004fe200078e00ff */
[----:B------:R-:W-:Y:S01]  /*0a50*/  UIMAD UR40, UR11, 0x28, URZ ;  /* 0x000000280b2878a4 */ /* 0x000fe2000f8e023f */
[----:B------:R-:W-:Y:S01]  /*0a60*/  IMAD R11, R10, R17, RZ ;  /* 0x000000110a0b7224 */ /* 0x000fe200078e02ff */
[----:B------:R-:W-:Y:S01]  /*0a70*/  IABS R10, R56 ;  /* 0x00000038000a7213 */ /* 0x000fe20000000000 */
[----:B------:R-:W-:Y:S01]  /*0a80*/  UIMAD UR42, UR11, 0x27, URZ ;  /* 0x000000270b2a78a4 */ /* 0x000fe2000f8e023f */
[----:B------:R-:W-:Y:S01]  /*0a90*/  CS2R R38, SRZ ;  /* 0x0000000000267805 */ /* 0x000fe2000001ff00 */
[----:B------:R-:W-:Y:S01]  /*0aa0*/  IMAD.HI.U32 R5, R5, R11, R4 ;  /* 0x0000000b05057227 */ /* 0x000fe200078e0004 */
[----:B------:R-:W-:Y:S01]  /*0ab0*/  IABS R4, R57 ;  /* 0x0000003900047213 */ /* 0x000fe20000000000 */
[----:B------:R-:W-:Y:S01]  /*0ac0*/  UIMAD UR46, UR11, 0x26, URZ ;  /* 0x000000260b2e78a4 */ /* 0x000fe2000f8e023f */
[----:B------:R-:W-:Y:S01]  /*0ad0*/  CS2R R28, SRZ ;  /* 0x00000000001c7805 */ /* 0x000fe2000001ff00 */
[--C-:B----4-:R-:W-:Y:S01]  /*0ae0*/  IMAD.MOV R9, RZ, RZ, -R7.reuse ;  /* 0x000000ffff097224 */ /* 0x110fe200078e0a07 */
[----:B------:R-:W-:Y:S01]  /*0af0*/  UIMAD UR48, UR11, 0x25, URZ ;  /* 0x000000250b3078a4 */ /* 0x000fe2000f8e023f */
[----:B------:R-:W-:Y:S01]  /*0b00*/  IMAD.HI.U32 R0, R5, R4, RZ ;  /* 0x0000000405007227 */ /* 0x000fe200078e00ff */
[----:B------:R-:W-:Y:S01]  /*0b10*/  UIMAD UR17, UR11, 0x24, URZ ;  /* 0x000000240b1178a4 */ /* 0x000fe2000f8e023f */
[----:B------:R-:W-:Y:S01]  /*0b20*/  CS2R R30, SRZ ;  /* 0x00000000001e7805 */ /* 0x000fe2000001ff00 */
[----:B------:R-:W-:Y:S01]  /*0b30*/  UIMAD UR16, UR11, 0x23, URZ ;  /* 0x000000230b1078a4 */ /* 0x000fe2000f8e023f */
[----:B------:R-:W-:Y:S01]  /*0b40*/  IMAD R9, R9, R18, RZ ;  /* 0x0000001209097224 */ /* 0x000fe200078e02ff */
[----:B------:R-:W-:Y:S01]  /*0b50*/  UIMAD UR13, UR11, 0x22, URZ ;  /* 0x000000220b0d78a4 */ /* 0x000fe2000f8e023f */
[----:B------:R-:W-:Y:S01]  /*0b60*/  IMAD.MOV R0, RZ, RZ, -R0 ;  /* 0x000000ffff007224 */ /* 0x000fe200078e0a00 */
[----:B------:R-:W-:Y:S01]  /*0b70*/  UIMAD UR12, UR11, 0x21, URZ ;  /* 0x000000210b0c78a4 */ /* 0x000fe2000f8e023f */
[----:B------:R-:W-:Y:S01]  /*0b80*/  IMAD.HI.U32 R6, R7, R9, R6 ;  /* 0x0000000907067227 */ /* 0x000fe200078e0006 */
[----:B------:R-:W-:Y:S01]  /*0b90*/  SHF.R.U32.HI R7, RZ, 0x6, R16 ;  /* 0x00000006ff077819 */ /* 0x000fe20000011610 */
[----:B------:R-:W-:-:S02]  /*0ba0*/  USHF.L.U32 UR35, UR11, 0x5, URZ ;  /* 0x000000050b237899 */ /* 0x000fc4000800063f */
[----:B------:R-:W-:Y:S01]  /*0bb0*/  IMAD R0, R17, R0, R4 ;  /* 0x0000000011007224 */ /* 0x000fe200078e0204 */
[----:B------:R-:W-:Y:S01]  /*0bc0*/  LEA.HI R4, R16, R14, RZ, 0x1a ;  /* 0x0000000e10047211 */ /* 0x000fe200078fd0ff */
[----:B------:R-:W-:Y:S01]  /*0bd0*/  IMAD.HI.U32 R5, R5, R10, RZ ;  /* 0x0000000a05057227 */ /* 0x000fe200078e00ff */
[----:B------:R-:W-:Y:S01]  /*0be0*/  SGXT.U32 R7, R7, 0x1 ;  /* 0x000000010707781a */ /* 0x000fe20000000000 */
[----:B------:R-:W-:Y:S01]  /*0bf0*/  UIMAD UR41, UR11, 0x1f, URZ ;  /* 0x0000001f0b2978a4 */ /* 0x000fe2000f8e023f */
[C---:B------:R-:W-:Y:S01]  /*0c00*/  ISETP.GT.U32.AND P0, PT, R17.reuse, R0, PT ;  /* 0x000000001100720c */ /* 0x040fe20003f04070 */
[----:B------:R-:W-:Y:S01]  /*0c10*/  IMAD.MOV R9, RZ, RZ, -R5 ;  /* 0x000000ffff097224 */ /* 0x000fe200078e0a05 */
[----:B------:R-:W-:Y:S01]  /*0c20*/  LOP3.LUT R20, R14, R7, RZ, 0xfc, !PT ;  /* 0x000000070e147212 */ /* 0x000fe200078efcff */
[----:B------:R-:W-:Y:S01]  /*0c30*/  VIADD R5, R4, 0xe ;  /* 0x0000000e04057836 */ /* 0x000fe20000000000 */
[----:B------:R-:W-:Y:S01]  /*0c40*/  UIMAD UR43, UR11, 0x1e, URZ ;  /* 0x0000001e0b2b78a4 */ /* 0x000fe2000f8e023f */
[----:B------:R-:W-:Y:S01]  /*0c50*/  IMAD R4, R17, R9, R10 ;  /* 0x0000000911047224 */ /* 0x000fe200078e020a */
[C---:B------:R-:W-:Y:S01]  /*0c60*/  LOP3.LUT R22, R20.reuse, 0xc, RZ, 0xfc, !PT ;  /* 0x0000000c14167812 */ /* 0x040fe200078efcff */
[----:B------:R-:W-:Y:S01]  /*0c70*/  UIMAD UR47, UR11, 0x1d, URZ ;  /* 0x0000001d0b2f78a4 */ /* 0x000fe2000f8e023f */
[----:B------:R-:W-:Y:S01]  /*0c80*/  IABS R9, R5 ;  /* 0x0000000500097213 */ /* 0x000fe20000000000 */
[----:B------:R-:W-:Y:S01]  /*0c90*/  UIMAD UR49, UR11, 0x1c, URZ ;  /* 0x0000001c0b3178a4 */ /* 0x000fe2000f8e023f */
[----:B------:R-:W-:Y:S01]  /*0ca0*/  LOP3.LUT R23, R20, 0xa, RZ, 0xfc, !PT ;  /* 0x0000000a14177812 */ /* 0x000fe200078efcff */
[----:B------:R-:W-:Y:S01]  /*0cb0*/  UIMAD UR37, UR11, 0x1b, URZ ;  /* 0x0000001b0b2578a4 */ /* 0x000fe2000f8e023f */
[----:B------:R-:W-:Y:S01]  /*0cc0*/  IABS R11, R22 ;  /* 0x00000016000b7213 */ /* 0x000fe20000000000 */
[----:B------:R-:W-:Y:S01]  /*0cd0*/  @!P0 IMAD.IADD R0, R0, 0x1, -R17 ;  /* 0x0000000100008824 */ /* 0x000fe200078e0a11 */
[----:B------:R-:W-:Y:S01]  /*0ce0*/  ISETP.GE.AND P3, PT, R5, RZ, PT ;  /* 0x000000ff0500720c */ /* 0x000fe20003f66270 */
[----:B------:R-:W-:Y:S01]  /*0cf0*/  IMAD.HI.U32 R5, R6, R9, RZ ;  /* 0x0000000906057227 */ /* 0x000fe200078e00ff */
[----:B------:R-:W-:Y:S01]  /*0d00*/  LOP3.LUT R24, R20, 0x8, RZ, 0xfc, !PT ;  /* 0x0000000814187812 */ /* 0x000fe200078efcff */
[----:B------:R-:W-:Y:S01]  /*0d10*/  UIMAD UR33, UR11, 0x1a, URZ ;  /* 0x0000001a0b2178a4 */ /* 0x000fe2000f8e023f */
[----:B------:R-:W-:Y:S01]  /*0d20*/  IABS R13, R23 ;  /* 0x00000017000d7213 */ /* 0x000fe20000000000 */
[----:B------:R-:W-:Y:S01]  /*0d30*/  IMAD.HI.U32 R7, R6, R11, RZ ;  /* 0x0000000b06077227 */ /* 0x000fe200078e00ff */
[C---:B------:R-:W-:Y:S01]  /*0d40*/  ISETP.GT.U32.AND P1, PT, R17.reuse, R4, PT ;  /* 0x000000041100720c */ /* 0x040fe20003f24070 */
[----:B------:R-:W-:Y:S01]  /*0d50*/  UIMAD UR29, UR11, 0x19, URZ ;  /* 0x000000190b1d78a4 */ /* 0x000fe2000f8e023f */
[----:B------:R-:W-:Y:S01]  /*0d60*/  IABS R15, R24 ;  /* 0x00000018000f7213 */ /* 0x000fe20000000000 */
[----:B------:R-:W-:Y:S01]  /*0d70*/  IMAD.MOV R10, RZ, RZ, -R5 ;  /* 0x000000ffff0a7224 */ /* 0x000fe200078e0a05 */
[----:B------:R-:W-:Y:S01]  /*0d80*/  LOP3.LUT R25, R20, 0x6, RZ, 0xfc, !PT ;  /* 0x0000000614197812 */ /* 0x000fe200078efcff */
[----:B------:R-:W-:Y:S01]  /*0d90*/  IMAD.HI.U32 R5, R6, R13, RZ ;  /* 0x0000000d06057227 */ /* 0x000fe200078e00ff */
[C---:B------:R-:W-:Y:S01]  /*0da0*/  LOP3.LUT R26, R20.reuse, 0x4, RZ, 0xfc, !PT ;  /* 0x00000004141a7812 */ /* 0x040fe200078efcff */
[----:B------:R-:W-:Y:S01]  /*0db0*/  UIADD3 UR4, UR7, 0x4000, URZ ;  /* 0x0000400007047890 */ /* 0x000fe2000fffe03f */
[----:B------:R-:W-:Y:S01]  /*0dc0*/  ISETP.GT.U32.AND P0, PT, R17, R0, PT ;  /* 0x000000001100720c */ /* 0x000fe20003f04070 */
[----:B------:R-:W-:Y:S01]  /*0dd0*/  IMAD.MOV R12, RZ, RZ, -R7 ;  /* 0x000000ffff0c7224 */ /* 0x000fe200078e0a07 */
[----:B------:R-:W-:Y:S01]  /*0de0*/  LOP3.LUT R27, R20, 0x2, RZ, 0xfc, !PT ;  /* 0x00000002141b7812 */ /* 0x000fe200078efcff */
[----:B------:R-:W-:Y:S01]  /*0df0*/  IMAD R7, R18, R10, R9 ;  /* 0x0000000a12077224 */ /* 0x000fe200078e0209 */
[----:B------:R-:W-:Y:S01]  /*0e00*/  IABS R21, R20 ;  /* 0x0000001400157213 */ /* 0x000fe20000000000 */
[----:B------:R-:W-:Y:S01]  /*0e10*/  IMAD.HI.U32 R10, R6, R15, RZ ;  /* 0x0000000f060a7227 */ /* 0x000fe200078e00ff */
[----:B------:R-:W-:Y:S01]  /*0e20*/  IABS R19, R27 ;  /* 0x0000001b00137213 */ /* 0x000fe20000000000 */
[----:B------:R-:W-:Y:S01]  /*0e30*/  UIMAD UR6, UR11, 0x18, URZ ;  /* 0x000000180b0678a4 */ /* 0x000fe2000f8e023f */
[C---:B------:R-:W-:Y:S01]  /*0e40*/  ISETP.GT.U32.AND P6, PT, R18.reuse, R7, PT ;  /* 0x000000071200720c */ /* 0x040fe20003fc4070 */
[----:B------:R-:W-:Y:S01]  /*0e50*/  IMAD.MOV R5, RZ, RZ, -R5 ;  /* 0x000000ffff057224 */ /* 0x000fe200078e0a05 */
[----:B------:R-:W-:Y:S01]  /*0e60*/  USHF.R.U32.HI UR4, URZ, 0x4, UR4 ;  /* 0x000000043f047899 */ /* 0x000fe20008011604 */
[C---:B------:R-:W-:Y:S01]  /*0e70*/  IMAD R9, R18.reuse, R12, R11 ;  /* 0x0000000c12097224 */ /* 0x040fe200078e020b */
[----:B------:R-:W-:Y:S01]  /*0e80*/  UIMAD UR25, UR11, 0x17, URZ ;  /* 0x000000170b1978a4 */ /* 0x000fe2000f8e023f */
[----:B------:R-:W-:Y:S01]  /*0e90*/  IMAD.MOV R11, RZ, RZ, -R10 ;  /* 0x000000ffff0b7224 */ /* 0x000fe200078e0a0a */
[----:B------:R-:W-:Y:S01]  /*0ea0*/  USGXT.U32 UR4, UR4, 0xe ;  /* 0x0000000e0404789a */ /* 0x000fe20008000000 */
[----:B------:R-:W-:Y:S01]  /*0eb0*/  IMAD R10, R18, R5, R13 ;  /* 0x00000005120a7224 */ /* 0x000fe200078e020d */
[----:B------:R-:W-:Y:S01]  /*0ec0*/  IABS R13, R25 ;  /* 0x00000019000d7213 */ /* 0x000fe20000000000 */
[----:B------:R-:W-:Y:S01]  /*0ed0*/  @!P1 IMAD.IADD R4, R4, 0x1, -R17 ;  /* 0x0000000104049824 */ /* 0x000fe200078e0a11 */
[----:B------:R-:W-:Y:S01]  /*0ee0*/  ISETP.GE.AND P1, PT, R57, RZ, PT ;  /* 0x000000ff3900720c */ /* 0x000fe20003f26270 */
[----:B------:R-:W-:Y:S01]  /*0ef0*/  IMAD R11, R18, R11, R15 ;  /* 0x0000000b120b7224 */ /* 0x000fe200078e020f */
[----:B------:R-:W-:Y:S01]  /*0f00*/  IABS R15, R26 ;  /* 0x0000001a000f7213 */ /* 0x000fe20000000000 */
[----:B------:R-:W-:Y:S01]  /*0f10*/  IMAD.HI.U32 R5, R6, R13, RZ ;  /* 0x0000000d06057227 */ /* 0x000fe200078e00ff */
[----:B------:R-:W-:Y:S01]  /*0f20*/  ISETP.GT.U32.AND P4, PT, R17, R4, PT ;  /* 0x000000041100720c */ /* 0x000fe20003f84070 */
[----:B------:R-:W-:Y:S01]  /*0f30*/  UMOV UR38, 0xfffffffe ;  /* 0xfffffffe00267882 */ /* 0x000fe20000000000 */
[----:B------:R-:W-:Y:S01]  /*0f40*/  ISETP.GT.U32.AND P5, PT, R18, R9, PT ;  /* 0x000000091200720c */ /* 0x000fe20003fa4070 */
[----:B------:R-:W-:Y:S01]  /*0f50*/  IMAD.MOV R5, RZ, RZ, -R5 ;  /* 0x000000ffff057224 */ /* 0x000fe200078e0a05 */
[----:B------:R-:W-:Y:S01]  /*0f60*/  UMOV UR39, 0x7fffffdf ;  /* 0x7fffffdf00277882 */ /* 0x000fe20000000000 */
[----:B------:R-:W-:Y:S01]  /*0f70*/  @!P0 IMAD.IADD R0, R0, 0x1, -R17 ;  /* 0x0000000100008824 */ /* 0x000fe200078e0a11 */
[----:B------:R-:W-:Y:S01]  /*0f80*/  ISETP.NE.AND P0, PT, R2, RZ, PT ;  /* 0x000000ff0200720c */ /* 0x000fe20003f05270 */
[----:B------:R-:W-:Y:S01]  /*0f90*/  IMAD R12, R18, R5, R13 ;  /* 0x00000005120c7224 */ /* 0x000fe200078e020d */
[----:B------:R-:W-:Y:S01]  /*0fa0*/  UMOV UR5, URZ ;  /* 0x0000003f00057c82 */ /* 0x000fe20008000000 */
[----:B------:R-:W-:Y:S01]  /*0fb0*/  IMAD.HI.U32 R5, R6, R15, RZ ;  /* 0x0000000f06057227 */ /* 0x000fe200078e00ff */
[----:B------:R-:W-:-:S02]  /*0fc0*/  UIADD3.64 UR38, UR4, -UR38, URZ ;  /* 0x8000002604267297 */ /* 0x000fc4000fffe03f */
[----:B------:R-:W-:Y:S01]  /*0fd0*/  UIMAD UR5, UR11, 0x16, URZ ;  /* 0x000000160b0578a4 */ /* 0x000fe2000f8e023f */
[----:B------:R-:W-:Y:S01]  /*0fe0*/  IMAD.HI.U32 R13, R6, R19, RZ ;  /* 0x00000013060d7227 */ /* 0x000fe200078e00ff */
[----:B------:R-:W-:Y:S02]  /*0ff0*/  USHF.L.U32 UR8, UR20, 0x6, URZ ;  /* 0x0000000614087899 */ /* 0x000fe4000800063f */
[----:B------:R-:W-:Y:S01]  /*1000*/  USHF.R.U32.HI UR10, URZ, 0x4, UR7 ;  /* 0x000000043f0a7899 */ /* 0x000fe20008011607 */
[----:B------:R-:W-:Y:S02]  /*1010*/  IMAD.MOV R5, RZ, RZ, -R5 ;  /* 0x000000ffff057224 */ /* 0x000fe400078e0a05 */
[----:B------:R-:W-:Y:S01]  /*1020*/  @!P4 IMAD.IADD R4, R4, 0x1, -R17 ;  /* 0x000000010404c824 */ /* 0x000fe200078e0a11 */
[C---:B------:R-:W-:Y:S01]  /*1030*/  ISETP.GT.U32.AND P4, PT, R18.reuse, R10, PT ;  /* 0x0000000a1200720c */ /* 0x040fe20003f84070 */
[----:B0-----:R-:W-:Y:S01]  /*1040*/  IMAD.MOV R14, RZ, RZ, -R13 ;  /* 0x000000ffff0e7224 */ /* 0x001fe200078e0a0d */
[----:B------:R-:W-:Y:S01]  /*1050*/  USGXT.U32 UR10, UR10, 0xe ;  /* 0x0000000e0a0a789a */ /* 0x000fe20008000000 */
[----:B------:R-:W-:Y:S01]  /*1060*/  IMAD R13, R18, R5, R15 ;  /* 0x00000005120d7224 */ /* 0x000fe200078e020f */
[----:B------:R-:W-:Y:S01]  /*1070*/  LOP3.LUT R5, RZ, R2, RZ, 0x33, !PT ;  /* 0x00000002ff057212 */ /* 0x000fe200078e33ff */
[----:B------:R-:W-:-:S02]  /*1080*/  @!P1 IMAD.MOV R0, RZ, RZ, -R0 ;  /* 0x000000ffff009224 */ /* 0x000fc400078e0a00 */
[----:B------:R-:W-:Y:S01]  /*1090*/  @!P2 IMAD.MOV R4, RZ, RZ, -R4 ;  /* 0x000000ffff04a224 */ /* 0x000fe200078e0a04 */
[C---:B------:R-:W-:Y:S01]  /*10a0*/  ISETP.GT.U32.AND P2, PT, R18.reuse, R11, PT ;  /* 0x0000000b1200720c */ /* 0x040fe20003f44070 */
[----:B------:R-:W-:Y:S01]  /*10b0*/  IMAD R14, R18, R14, R19 ;  /* 0x0000000e120e7224 */ /* 0x000fe200078e0213 */
[----:B------:R-:W-:Y:S01]  /*10c0*/  SEL R0, R5, R0, !P0 ;  /* 0x0000000005007207 */ /* 0x000fe20004000000 */
[--C-:B------:R-:W-:Y:S01]  /*10d0*/  @!P6 IMAD.IADD R7, R7, 0x1, -R18.reuse ;  /* 0x000000010707e824 */ /* 0x100fe200078e0a12 */
[----:B------:R-:W-:Y:S01]  /*10e0*/  SEL R4, R5, R4, !P0 ;  /* 0x0000000405047207 */ /* 0x000fe20004000000 */
[--C-:B------:R-:W-:Y:S01]  /*10f0*/  @!P4 IMAD.IADD R10, R10, 0x1, -R18.reuse ;  /* 0x000000010a0ac824 */ /* 0x100fe200078e0a12 */
[----:B------:R-:W-:Y:S01]  /*1100*/  ISETP.GT.U32.AND P0, PT, R18, R12, PT ;  /* 0x0000000c1200720c */ /* 0x000fe20003f04070 */
[----:B------:R-:W-:Y:S01]  /*1110*/  IMAD.HI.U32 R6, R6, R21, RZ ;  /* 0x0000001506067227 */ /* 0x000fe200078e00ff */
[C---:B------:R-:W-:Y:S02]  /*1120*/  ISETP.GT.U32.AND P1, PT, R18.reuse, R13, PT ;  /* 0x0000000d1200720c */ /* 0x040fe40003f24070 */
[C---:B------:R-:W-:Y:S01]  /*1130*/  ISETP.GT.U32.AND P6, PT, R18.reuse, R14, PT ;  /* 0x0000000e1200720c */ /* 0x040fe20003fc4070 */
[----:B------:R-:W-:Y:S01]  /*1140*/  @!P5 IMAD.IADD R9, R9, 0x1, -R18 ;  /* 0x000000010909d824 */ /* 0x000fe200078e0a12 */
[----:B------:R-:W-:Y:S01]  /*1150*/  ISETP.GT.U32.AND P4, PT, R18, R7, PT ;  /* 0x000000071200720c */ /* 0x000fe20003f84070 */
[----:B------:R-:W-:Y:S01]  /*1160*/  IMAD.MOV R6, RZ, RZ, -R6 ;  /* 0x000000ffff067224 */ /* 0x000fe200078e0a06 */
[----:B------:R-:W-:Y:S01]  /*1170*/  LOP3.LUT R19, R16, 0x3f, RZ, 0xc0, !PT ;  /* 0x0000003f10137812 */ /* 0x000fe200078ec0ff */
[--C-:B------:R-:W-:Y:S01]  /*1180*/  @!P2 IMAD.IADD R11, R11, 0x1, -R18.reuse ;  /* 0x000000010b0ba824 */ /* 0x100fe200078e0a12 */
[C---:B------:R-:W-:Y:S01]  /*1190*/  ISETP.GT.U32.AND P2, PT, R18.reuse, R9, PT ;  /* 0x000000091200720c */ /* 0x040fe20003f44070 */
[----:B------:R-:W-:Y:S01]  /*11a0*/  IMAD R15, R18, R6, R21 ;  /* 0x00000006120f7224 */ /* 0x000fe200078e0215 */
[----:B------:R-:W-:Y:S01]  /*11b0*/  LOP3.LUT R6, RZ, R3, RZ, 0x33, !PT ;  /* 0x00000003ff067212 */ /* 0x000fe200078e33ff */
[--C-:B------:R-:W-:Y:S01]  /*11c0*/  @!P0 IMAD.IADD R12, R12, 0x1, -R18.reuse ;  /* 0x000000010c0c8824 */ /* 0x100fe200078e0a12 */
[C---:B------:R-:W-:Y:S01]  /*11d0*/  ISETP.GT.U32.AND P0, PT, R18.reuse, R10, PT ;  /* 0x0000000a1200720c */ /* 0x040fe20003f04070 */
[--C-:B------:R-:W-:Y:S01]  /*11e0*/  @!P1 IMAD.IADD R13, R13, 0x1, -R18.reuse ;  /* 0x000000010d0d9824 */ /* 0x100fe200078e0a12 */
[----:B------:R-:W-:Y:S01]  /*11f0*/  ISETP.GT.U32.AND P5, PT, R18, R15, PT ;  /* 0x0000000f1200720c */ /* 0x000fe20003fa4070 */
[--C-:B------:R-:W-:Y:S01]  /*1200*/  @!P6 IMAD.IADD R14, R14, 0x1, -R18.reuse ;  /* 0x000000010e0ee824 */ /* 0x100fe200078e0a12 */
[----:B------:R-:W-:Y:S01]  /*1210*/  ISETP.GE.AND P6, PT, R22, RZ, PT ;  /* 0x000000ff1600720c */ /* 0x000fe20003fc6270 */
[--C-:B------:R-:W-:Y:S01]  /*1220*/  @!P4 IMAD.IADD R7, R7, 0x1, -R18.reuse ;  /* 0x000000010707c824 */ /* 0x100fe200078e0a12 */
[----:B------:R-:W-:Y:S01]  /*1230*/  ISETP.GT.U32.AND P4, PT, R18, R11, PT ;  /* 0x0000000b1200720c */ /* 0x000fe20003f84070 */
[----:B------:R-:W-:Y:S01]  /*1240*/  IMAD R2, R19, UR20, RZ ;  /* 0x0000001413027c24 */ /* 0x000fe2000f8e02ff */
[----:B------:R-:W-:Y:S01]  /*1250*/  ISETP.GE.AND P1, PT, R20, RZ, PT ;  /* 0x000000ff1400720c */ /* 0x000fe20003f26270 */
[--C-:B------:R-:W-:Y:S01]  /*1260*/  @!P2 IMAD.IADD R9, R9, 0x1, -R18.reuse ;  /* 0x000000010909a824 */ /* 0x100fe200078e0a12 */
[C---:B------:R-:W-:Y:S01]  /*1270*/  ISETP.GT.U32.AND P2, PT, R18.reuse, R12, PT ;  /* 0x0000000c1200720c */ /* 0x040fe20003f44070 */
[----:B------:R-:W-:Y:S01]  /*1280*/  @!P3 IMAD.MOV R7, RZ, RZ, -R7 ;  /* 0x000000ffff07b224 */ /* 0x000fe200078e0a07 */
[----:B------:R-:W-:Y:S01]  /*1290*/  ISETP.GT.U32.AND P3, PT, R18, R14, PT ;  /* 0x0000000e1200720c */ /* 0x000fe20003f64070 */
[--C-:B------:R-:W-:Y:S01]  /*12a0*/  @!P0 IMAD.IADD R10, R10, 0x1, -R18.reuse ;  /* 0x000000010a0a8824 */ /* 0x100fe200078e0a12 */
[C---:B------:R-:W-:Y:S01]  /*12b0*/  ISETP.GT.U32.AND P0, PT, R18.reuse, R13, PT ;  /* 0x0000000d1200720c */ /* 0x040fe20003f04070 */
[----:B------:R-:W-:Y:S01]  /*12c0*/  @!P5 IMAD.IADD R15, R15, 0x1, -R18 ;  /* 0x000000010f0fd824 */ /* 0x000fe200078e0a12 */
[----:B------:R-:W-:Y:S01]  /*12d0*/  ISETP.GE.AND P5, PT, R23, RZ, PT ;  /* 0x000000ff1700720c */ /* 0x000fe20003fa6270 */
[----:B------:R-:W-:Y:S01]  /*12e0*/  @!P6 IMAD.MOV R9, RZ, RZ, -R9 ;  /* 0x000000ffff09e224 */ /* 0x000fe200078e0a09 */
[----:B------:R-:W-:Y:S01]  /*12f0*/  SHF.R.S32.HI R5, RZ, 0x1f, R8 ;  /* 0x0000001fff057819 */ /* 0x000fe20000011408 */
[--C-:B------:R-:W-:Y:S01]  /*1300*/  @!P4 IMAD.IADD R11, R11, 0x1, -R18.reuse ;  /* 0x000000010b0bc824 */ /* 0x100fe200078e0a12 */
[----:B------:R-:W-:Y:S01]  /*1310*/  ISETP.GT.U32.AND P6, PT, R18, R15, PT ;  /* 0x0000000f1200720c */ /* 0x000fe20003fc4070 */
[----:B------:R-:W-:Y:S01]  /*1320*/  IMAD R0, R0, UR61, RZ ;  /* 0x0000003d00007c24 */ /* 0x000fe2000f8e02ff */
[----:B------:R-:W-:Y:S01]  /*1330*/  ISETP.GE.AND P4, PT, R24, RZ, PT ;  /* 0x000000ff1800720c */ /* 0x000fe20003f86270 */
[--C-:B------:R-:W-:Y:S01]  /*1340*/  @!P2 IMAD.IADD R12, R12, 0x1, -R18.reuse ;  /* 0x000000010c0ca824 */ /* 0x100fe200078e0a12 */
[----:B------:R-:W-:Y:S01]  /*1350*/  ISETP.GE.AND P2, PT, R25, RZ, PT ;  /* 0x000000ff1900720c */ /* 0x000fe20003f46270 */
[--C-:B------:R-:W-:Y:S01]  /*1360*/  @!P3 IMAD.IADD R14, R14, 0x1, -R18.reuse ;  /* 0x000000010e0eb824 */ /* 0x100fe200078e0a12 */
[----:B------:R-:W-:Y:S01]  /*1370*/  ISETP.GE.AND P3, PT, R27, RZ, PT ;  /* 0x000000ff1b00720c */ /* 0x000fe20003f66270 */
[----:B------:R-:W-:Y:S01]  /*1380*/  @!P0 IMAD.IADD R13, R13, 0x1, -R18 ;  /* 0x000000010d0d8824 */ /* 0x000fe200078e0a12 */
[----:B------:R-:W-:Y:S01]  /*1390*/  ISETP.GE.AND P0, PT, R26, RZ, PT ;  /* 0x000000ff1a00720c */ /* 0x000fe20003f06270 */
[----:B------:R-:W-:Y:S01]  /*13a0*/  IMAD R4, R4, UR61, RZ ;  /* 0x0000003d04047c24 */ /* 0x000fe2000f8e02ff */
[----:B------:R-:W-:Y:S01]  /*13b0*/  LEA.HI R83, R5, R8, RZ, 0x6 ;  /* 0x0000000805537211 */ /* 0x000fe200078f30ff */
[----:B------:R-:W-:Y:S01]  /*13c0*/  @!P5 IMAD.MOV R10, RZ, RZ, -R10 ;  /* 0x000000ffff0ad224 */ /* 0x000fe200078e0a0a */
[----:B------:R-:W-:Y:S01]  /*13d0*/  UIMAD UR61, UR11, 0x15, URZ ;  /* 0x000000150b3d78a4 */ /* 0x000fe2000f8e023f */
[----:B------:R-:W-:Y:S01]  /*13e0*/  @!P6 IMAD.IADD R15, R15, 0x1, -R18 ;  /* 0x000000010f0fe824 */ /* 0x000fe200078e0a12 */
[----:B------:R-:W-:Y:S01]  /*13f0*/  ISETP.NE.AND P6, PT, R3, RZ, PT ;  /* 0x000000ff0300720c */ /* 0x000fe20003fc5270 */
[----:B------:R-:W-:Y:S01]  /*1400*/  @!P4 IMAD.MOV R11, RZ, RZ, -R11 ;  /* 0x000000ffff0bc224 */ /* 0x000fe200078e0a0b */
[----:B------:R-:W-:Y:S01]  /*1410*/  UIMAD UR20, UR11, 0x14, URZ ;  /* 0x000000140b1478a4 */ /* 0x000fe2000f8e023f */
[----:B------:R-:W-:Y:S01]  /*1420*/  @!P2 IMAD.MOV R12, RZ, RZ, -R12 ;  /* 0x000000ffff0ca224 */ /* 0x000fe200078e0a0c */
[----:B------:R-:W-:Y:S01]  /*1430*/  IADD3 R62, P2, R2, UR14, RZ ;  /* 0x0000000e023e7c10 */ /* 0x000fe2000ff5e0ff */
[----:B------:R-:W-:Y:S01]  /*1440*/  @!P3 IMAD.MOV R14, RZ, RZ, -R14 ;  /* 0x000000ffff0eb224 */ /* 0x000fe200078e0a0e */
[----:B------:R-:W-:Y:S01]  /*1450*/  SEL R10, R6, R10, !P6 ;  /* 0x0000000a060a7207 */ /* 0x000fe20007000000 */
[----:B------:R-:W-:Y:S01]  /*1460*/  @!P0 IMAD.MOV R13, RZ, RZ, -R13 ;  /* 0x000000ffff0d8224 */ /* 0x000fe200078e0a0d */
[----:B------:R-:W-:Y:S01]  /*1470*/  IADD3 R72, P0, R0, UR18, RZ ;  /* 0x0000001200487c10 */ /* 0x000fe2000ff1e0ff */
[----:B------:R-:W-:Y:S01]  /*1480*/  @!P1 IMAD.MOV R15, RZ, RZ, -R15 ;  /* 0x000000ffff0f9224 */ /* 0x000fe200078e0a0f */
[----:B------:R-:W-:Y:S01]  /*1490*/  IADD3 R3, P1, R4, UR18, RZ ;  /* 0x0000001204037c10 */ /* 0x000fe2000ff3e0ff */
[----:B------:R-:W-:Y:S01]  /*14a0*/  USHF.R.S32.HI UR14, URZ, 0x1f, UR54 ;  /* 0x0000001f3f0e7899 */ /* 0x000fe20008011436 */
[----:B------:R-:W-:Y:S01]  /*14b0*/  SEL R13, R6, R13, !P6 ;  /* 0x0000000d060d7207 */ /* 0x000fe20007000000 */
[----:B------:R-:W-:Y:S01]  /*14c0*/  IMAD R10, R10, UR55, RZ ;  /* 0x000000370a0a7c24 */ /* 0x000fe2000f8e02ff */
[C---:B------:R-:W-:Y:S01]  /*14d0*/  SEL R7, R6.reuse, R7, !P6 ;  /* 0x0000000706077207 */ /* 0x040fe20007000000 */
[----:B------:R-:W-:Y:S01]  /*14e0*/  USHF.R.S32.HI UR18, URZ, 0x1f, UR51 ;  /* 0x0000001f3f127899 */ /* 0x000fe20008011433 */
[C---:B------:R-:W-:Y:S01]  /*14f0*/  SEL R9, R6.reuse, R9, !P6 ;  /* 0x0000000906097207 */ /* 0x040fe20007000000 */
[----:B------:R-:W-:Y:S01]  /*1500*/  IMAD R13, R13, UR55, RZ ;  /* 0x000000370d0d7c24 */ /* 0x000fe2000f8e02ff */
[----:B------:R-:W-:-:S02]  /*1510*/  SEL R11, R6, R11, !P6 ;  /* 0x0000000b060b7207 */ /* 0x000fc40007000000 */
[----:B------:R-:W-:Y:S02]  /*1520*/  CS2R R24, SRZ ;  /* 0x0000000000187805 */ /* 0x000fe4000001ff00 */
[C---:B------:R-:W-:Y:S01]  /*1530*/  SEL R12, R6.reuse, R12, !P6 ;  /* 0x0000000c060c7207 */ /* 0x040fe20007000000 */
[----:B------:R-:W-:Y:S01]  /*1540*/  IMAD R9, R9, UR55, RZ ;  /* 0x0000003709097c24 */ /* 0x000fe2000f8e02ff */
[----:B------:R-:W-:Y:S01]  /*1550*/  SEL R14, R6, R14, !P6 ;  /* 0x0000000e060e7207 */ /* 0x000fe20007000000 */
[----:B------:R-:W-:Y:S01]  /*1560*/  IMAD R19, R11, UR55, RZ ;  /* 0x000000370b137c24 */ /* 0x000fe2000f8e02ff */
[----:B------:R-:W-:Y:S01]  /*1570*/  LEA.HI.X.SX32 R22, R2, UR15, 0x1, P2 ;  /* 0x0000000f02167c11 */ /* 0x000fe200090f0eff */
[----:B------:R-:W-:Y:S01]  /*1580*/  IMAD R20, R12, UR55, RZ ;  /* 0x000000370c147c24 */ /* 0x000fe2000f8e02ff */
[----:B------:R-:W-:Y:S01]  /*1590*/  SEL R6, R6, R15, !P6 ;  /* 0x0000000f06067207 */ /* 0x000fe20007000000 */
[----:B------:R-:W-:Y:S01]  /*15a0*/  IMAD R15, R7, UR55, RZ ;  /* 0x00000037070f7c24 */ /* 0x000fe2000f8e02ff */
[----:B------:R-:W-:Y:S01]  /*15b0*/  LEA.HI.X.SX32 R0, R0, UR19, 0x1, P0 ;  /* 0x0000001300007c11 */ /* 0x000fe200080f0eff */
[----:B------:R-:W-:Y:S01]  /*15c0*/  IMAD R14, R14, UR55, RZ ;  /* 0x000000370e0e7c24 */ /* 0x000fe2000f8e02ff */
[----:B------:R-:W-:Y:S01]  /*15d0*/  LEA.HI.X.SX32 R2, R4, UR19, 0x1, P1 ;  /* 0x0000001304027c11 */ /* 0x000fe200088f0eff */
[----:B------:R-:W-:Y:S01]  /*15e0*/  IMAD R4, R6, UR55, RZ ;  /* 0x0000003706047c24 */ /* 0x000fe2000f8e02ff */
[----:B------:R-:W-:Y:S01]  /*15f0*/  IADD3 R65, P0, R3, UR54, RZ ;  /* 0x0000003603417c10 */ /* 0x000fe2000ff1e0ff */
[----:B------:R-:W-:Y:S01]  /*1600*/  USHF.R.S32.HI UR15, URZ, 0x1f, UR53 ;  /* 0x0000001f3f0f7899 */ /* 0x000fe20008011435 */
[----:B------:R-:W-:Y:S01]  /*1610*/  IADD3 R66, P1, R72, UR54, RZ ;  /* 0x0000003648427c10 */ /* 0x000fe2000ff3e0ff */
[----:B------:R-:W-:Y:S01]  /*1620*/  USHF.R.S32.HI UR19, URZ, 0x1f, UR50 ;  /* 0x0000001f3f137899 */ /* 0x000fe20008011432 */
[----:B------:R-:W-:Y:S01]  /*1630*/  IADD3.X R11, R2, UR14, RZ, P0, !PT ;  /* 0x0000000e020b7c10 */ /* 0x000fe200087fe4ff */
[----:B------:R-:W-:Y:S01]  /*1640*/  USHF.R.S32.HI UR54, URZ, 0x1f, UR16 ;  /* 0x0000001f3f367899 */ /* 0x000fe20008011410 */
[----:B------:R-:W-:Y:S01]  /*1650*/  IADD3.X R12, R0, UR14, RZ, P1, !PT ;  /* 0x0000000e000c7c10 */ /* 0x000fe20008ffe4ff */
[----:B------:R-:W-:Y:S01]  /*1660*/  USHF.R.S32.HI UR14, URZ, 0x1f, UR56 ;  /* 0x0000001f3f0e7899 */ /* 0x000fe20008011438 */
[-C--:B------:R-:W-:Y:S01]  /*1670*/  IADD3 R6, P0, R10, R62.reuse, RZ ;  /* 0x0000003e0a067210 */ /* 0x080fe20007f1e0ff */
[----:B------:R-:W-:Y:S01]  /*1680*/  UIMAD UR55, UR11, 0xf, URZ ;  /* 0x0000000f0b3778a4 */ /* 0x000fe2000f8e023f */
[----:B------:R-:W-:-:S02]  /*1690*/  IADD3 R58, P1, R13, R62, RZ ;  /* 0x0000003e0d3a7210 */ /* 0x000fc40007f3e0ff */
[----:B------:R-:W-:Y:S02]  /*16a0*/  CS2R R26, SRZ ;  /* 0x00000000001a7805 */ /* 0x000fe4000001ff00 */
[-C--:B------:R-:W-:Y:S02]  /*16b0*/  IADD3 R56, P5, R9, R62.reuse, RZ ;  /* 0x0000003e09387210 */ /* 0x080fe40007fbe0ff */
[-C--:B------:R-:W-:Y:S02]  /*16c0*/  IADD3 R21, P4, R15, R62.reuse, RZ ;  /* 0x0000003e0f157210 */ /* 0x080fe40007f9e0ff */
[----:B------:R-:W-:Y:S02]  /*16d0*/  IADD3 R61, P6, R14, R62, RZ ;  /* 0x0000003e0e3d7210 */ /* 0x000fe40007fde0ff */
[-C--:B------:R-:W-:Y:S02]  /*16e0*/  LEA.HI.X.SX32 R18, R10, R22.reuse, 0x1, P0 ;  /* 0x000000160a127211 */ /* 0x080fe400000f0eff */
[----:B------:R-:W-:-:S02]  /*16f0*/  LEA.HI.X.SX32 R8, R13, R22, 0x1, P1 ;  /* 0x000000160d087211 */ /* 0x000fc400008f0eff */
[----:B------:R-:W-:Y:S02]  /*1700*/  IADD3 R68, P0, R3, UR53, RZ ;  /* 0x0000003503447c10 */ /* 0x000fe4000ff1e0ff */
[----:B------:R-:W-:Y:S01]  /*1710*/  IADD3 R69, P1, R72, UR53, RZ ;  /* 0x0000003548457c10 */ /* 0x000fe2000ff3e0ff */
[----:B------:R-:W-:Y:S01]  /*1720*/  USHF.R.S32.HI UR53, URZ, 0x1f, UR13 ;  /* 0x0000001f3f357899 */ /* 0x000fe2000801140d */
[----:B------:R-:W-:Y:S02]  /*1730*/  LEA.HI.X.SX32 R17, R9, R22, 0x1, P5 ;  /* 0x0000001609117211 */ /* 0x000fe400028f0eff */
[-C--:B------:R-:W-:Y:S02]  /*1740*/  IADD3 R7, P3, R19, R62.reuse, RZ ;  /* 0x0000003e13077210 */ /* 0x080fe40007f7e0ff */
[----:B------:R-:W-:Y:S02]  /*1750*/  IADD3 R57, P2, R20, R62, RZ ;  /* 0x0000003e14397210 */ /* 0x000fe40007f5e0ff */
[----:B------:R-:W-:-:S02]  /*1760*/  LEA.HI.X.SX32 R15, R15, R22, 0x1, P4 ;  /* 0x000000160f0f7211 */ /* 0x000fc400020f0eff */
[----:B------:R-:W-:Y:S02]  /*1770*/  LEA.HI.X.SX32 R9, R14, R22, 0x1, P6 ;  /* 0x000000160e097211 */ /* 0x000fe400030f0eff */
[----:B------:R-:W-:Y:S02]  /*1780*/  IADD3 R62, P4, R4, R62, RZ ;  /* 0x0000003e043e7210 */ /* 0x000fe40007f9e0ff */
[----:B------:R-:W-:Y:S02]  /*1790*/  IADD3.X R13, R2, UR15, RZ, P0, !PT ;  /* 0x0000000f020d7c10 */ /* 0x000fe400087fe4ff */
[----:B------:R-:W-:Y:S01]  /*17a0*/  IADD3.X R14, R0, UR15, RZ, P1, !PT ;  /* 0x0000000f000e7c10 */ /* 0x000fe20008ffe4ff */
[----:B------:R-:W-:Y:S01]  /*17b0*/  USHF.R.S32.HI UR15, URZ, 0x1f, UR60 ;  /* 0x0000001f3f0f7899 */ /* 0x000fe2000801143c */
[----:B------:R-:W-:Y:S02]  /*17c0*/  IADD3 R70, P0, R3, UR56, RZ ;  /* 0x0000003803467c10 */ /* 0x000fe4000ff1e0ff */
[----:B------:R-:W-:Y:S01]  /*17d0*/  IADD3 R71, P1, R72, UR56, RZ ;  /* 0x0000003848477c10 */ /* 0x000fe2000ff3e0ff */
[----:B------:R-:W-:Y:S01]  /*17e0*/  UIMAD UR56, UR11, 0x12, URZ ;  /* 0x000000120b3878a4 */ /* 0x000fe2000f8e023f */
[----:B------:R-:W-:-:S02]  /*17f0*/  LEA.HI.X.SX32 R10, R4, R22, 0x1, P4 ;  /* 0x00000016040a7211 */ /* 0x000fc400020f0eff */
[----:B------:R-:W-:Y:S02]  /*1800*/  IADD3.X R16, R2, UR14, RZ, P0, !PT ;  /* 0x0000000e02107c10 */ /* 0x000fe400087fe4ff */
[----:B------:R-:W-:Y:S01]  /*1810*/  IADD3.X R4, R0, UR14, RZ, P1, !PT ;  /* 0x0000000e00047c10 */ /* 0x000fe20008ffe4ff */
[----:B------:R-:W-:Y:S01]  /*1820*/  USHF.R.S32.HI UR14, URZ, 0x1f, UR59 ;  /* 0x0000001f3f0e7899 */ /* 0x000fe2000801143b */
[----:B------:R-:W-:Y:S02]  /*1830*/  IADD3 R73, P0, R3, UR60, RZ ;  /* 0x0000003c03497c10 */ /* 0x000fe4000ff1e0ff */
[----:B------:R-:W-:Y:S01]  /*1840*/  IADD3 R74, P1, R72, UR60, RZ ;  /* 0x0000003c484a7c10 */ /* 0x000fe2000ff3e0ff */
[----:B------:R-:W-:Y:S01]  /*1850*/  UIMAD UR60, UR11, 0xd, URZ ;  /* 0x0000000d0b3c78a4 */ /* 0x000fe2000f8e023f */
[-C--:B------:R-:W-:Y:S02]  /*1860*/  LEA.HI.X.SX32 R19, R19, R22.reuse, 0x1, P3 ;  /* 0x0000001613137211 */ /* 0x080fe400018f0eff */
[----:B------:R-:W-:-:S02]  /*1870*/  LEA.HI.X.SX32 R20, R20, R22, 0x1, P2 ;  /* 0x0000001614147211 */ /* 0x000fc400010f0eff */
[----:B------:R-:W-:Y:S02]  /*1880*/  IADD3.X R5, R2, UR15, RZ, P0, !PT ;  /* 0x0000000f02057c10 */ /* 0x000fe400087fe4ff */
[----:B------:R-:W-:Y:S01]  /*1890*/  IADD3.X R22, R0, UR15, RZ, P1, !PT ;  /* 0x0000000f00167c10 */ /* 0x000fe20008ffe4ff */
[----:B------:R-:W-:Y:S01]  /*18a0*/  USHF.R.S32.HI UR15, URZ, 0x1f, UR58 ;  /* 0x0000001f3f0f7899 */ /* 0x000fe2000801143a */
[C---:B------:R-:W-:Y:S02]  /*18b0*/  IADD3 R75, P0, R3.reuse, UR59, RZ ;  /* 0x0000003b034b7c10 */ /* 0x040fe4000ff1e0ff */
[----:B------:R-:W-:Y:S01]  /*18c0*/  IADD3 R76, P1, R72, UR59, RZ ;  /* 0x0000003b484c7c10 */ /* 0x000fe2000ff3e0ff */
[----:B------:R-:W-:Y:S01]  /*18d0*/  UIMAD UR59, UR11, 0xc, URZ ;  /* 0x0000000c0b3b78a4 */ /* 0x000fe2000f8e023f */
[----:B------:R-:W-:Y:S02]  /*18e0*/  IADD3.X R23, R2, UR14, RZ, P0, !PT ;  /* 0x0000000e02177c10 */ /* 0x000fe400087fe4ff */
[----:B------:R-:W-:Y:S01]  /*18f0*/  IADD3.X R59, R0, UR14, RZ, P1, !PT ;  /* 0x0000000e003b7c10 */ /* 0x000fe20008ffe4ff */
[----:B------:R-:W-:Y:S01]  /*1900*/  USHF.R.S32.HI UR14, URZ, 0x1f, UR57 ;  /* 0x0000001f3f0e7899 */ /* 0x000fe20008011439 */
[----:B------:R-:W-:-:S02]  /*1910*/  IADD3 R77, P0, R3, UR58, RZ ;  /* 0x0000003a034d7c10 */ /* 0x000fc4000ff1e0ff */
[----:B------:R-:W-:Y:S01]  /*1920*/  IADD3 R78, P1, R72, UR58, RZ ;  /* 0x0000003a484e7c10 */ /* 0x000fe2000ff3e0ff */
[----:B------:R-:W-:Y:S01]  /*1930*/  UIMAD UR58, UR11, 0xb, URZ ;  /* 0x0000000b0b3a78a4 */ /* 0x000fe2000f8e023f */
[----:B------:R-:W-:Y:S02]  /*1940*/  IADD3.X R60, R2, UR15, RZ, P0, !PT ;  /* 0x0000000f023c7c10 */ /* 0x000fe400087fe4ff */
[----:B------:R-:W-:Y:S01]  /*1950*/  IADD3.X R63, R0, UR15, RZ, P1, !PT ;  /* 0x0000000f003f7c10 */ /* 0x000fe20008ffe4ff */
[----:B------:R-:W-:Y:S01]  /*1960*/  USHF.R.S32.HI UR15, URZ, 0x1f, UR52 ;  /* 0x0000001f3f0f7899 */ /* 0x000fe20008011434 */
[----:B------:R-:W-:Y:S02]  /*1970*/  IADD3 R79, P0, R3, UR57, RZ ;  /* 0x00000039034f7c10 */ /* 0x000fe4000ff1e0ff */
[----:B------:R-:W-:Y:S01]  /*1980*/  IADD3 R80, P1, R72, UR57, RZ ;  /* 0x0000003948507c10 */ /* 0x000fe2000ff3e0ff */
[----:B------:R-:W-:Y:S01]  /*1990*/  UIMAD UR57, UR11, 0x13, URZ ;  /* 0x000000130b3978a4 */ /* 0x000fe2000f8e023f */
[----:B------:R-:W-:-:S02]  /*19a0*/  IADD3.X R64, R2, UR14, RZ, P0, !PT ;  /* 0x0000000e02407c10 */ /* 0x000fc400087fe4ff */
[----:B------:R-:W-:Y:S01]  /*19b0*/  IADD3.X R67, R0, UR14, RZ, P1, !PT ;  /* 0x0000000e00437c10 */ /* 0x000fe20008ffe4ff */
[----:B------:R-:W-:Y:S01]  /*19c0*/  UIMAD UR14, UR11, 0xa, URZ ;  /* 0x0000000a0b0e78a4 */ /* 0x000fe2000f8e023f */
[C---:B------:R-:W-:Y:S02]  /*19d0*/  IADD3 R191, P0, R3.reuse, UR52, RZ ;  /* 0x0000003403bf7c10 */ /* 0x040fe4000ff1e0ff */
[----:B------:R-:W-:Y:S01]  /*19e0*/  IADD3 R195, P1, R72, UR52, RZ ;  /* 0x0000003448c37c10 */ /* 0x000fe2000ff3e0ff */
[----:B------:R-:W-:Y:S01]  /*19f0*/  USHF.R.S32.HI UR52, URZ, 0x1f, UR43 ;  /* 0x0000001f3f347899 */ /* 0x000fe2000801142b */
[----:B------:R-:W-:Y:S02]  /*1a00*/  IADD3.X R189, R2, UR15, RZ, P0, !PT ;  /* 0x0000000f02bd7c10 */ /* 0x000fe400087fe4ff */
[----:B------:R-:W-:Y:S01]  /*1a10*/  IADD3.X R193, R0, UR15, RZ, P1, !PT ;  /* 0x0000000f00c17c10 */ /* 0x000fe20008ffe4ff */
[----:B------:R-:W-:Y:S01]  /*1a20*/  UIMAD UR15, UR11, 0x9, URZ ;  /* 0x000000090b0f78a4 */ /* 0x000fe2000f8e023f */
[----:B------:R-:W-:-:S02]  /*1a30*/  IADD3 R199, P0, R3, UR51, RZ ;  /* 0x0000003303c77c10 */ /* 0x000fc4000ff1e0ff */
[----:B------:R-:W-:Y:S01]  /*1a40*/  IADD3 R203, P1, R72, UR51, RZ ;  /* 0x0000003348cb7c10 */ /* 0x000fe2000ff3e0ff */
[----:B------:R-:W-:Y:S01]  /*1a50*/  USHF.R.S32.HI UR51, URZ, 0x1f, UR23 ;  /* 0x0000001f3f337899 */ /* 0x000fe20008011417 */
[----:B------:R-:W-:Y:S02]  /*1a60*/  IADD3.X R197, R2, UR18, RZ, P0, !PT ;  /* 0x0000001202c57c10 */ /* 0x000fe400087fe4ff */
[----:B------:R-:W-:Y:S01]  /*1a70*/  IADD3.X R201, R0, UR18, RZ, P1, !PT ;  /* 0x0000001200c97c10 */ /* 0x000fe20008ffe4ff */
[----:B------:R-:W-:Y:S01]  /*1a80*/  USHF.L.U32 UR18, UR11, 0x3, URZ ;  /* 0x000000030b127899 */ /* 0x000fe2000800063f */
[----:B------:R-:W-:Y:S02]  /*1a90*/  IADD3 R207, P0, R3, UR50, RZ ;  /* 0x0000003203cf7c10 */ /* 0x000fe4000ff1e0ff */
[----:B------:R-:W-:Y:S01]  /*1aa0*/  IADD3 R211, P1, R72, UR50, RZ ;  /* 0x0000003248d37c10 */ /* 0x000fe2000ff3e0ff */
[----:B------:R-:W-:Y:S01]  /*1ab0*/  USHF.R.S32.HI UR50, URZ, 0x1f, UR22 ;  /* 0x0000001f3f327899 */ /* 0x000fe20008011416 */
[----:B------:R-:W-:-:S02]  /*1ac0*/  IADD3.X R205, R2, UR19, RZ, P0, !PT ;  /* 0x0000001302cd7c10 */ /* 0x000fc400087fe4ff */
[----:B------:R-:W-:Y:S01]  /*1ad0*/  IADD3.X R209, R0, UR19, RZ, P1, !PT ;  /* 0x0000001300d17c10 */ /* 0x000fe20008ffe4ff */
[----:B------:R-:W-:Y:S01]  /*1ae0*/  UIMAD UR19, UR11, 0x7, URZ ;  /* 0x000000070b1378a4 */ /* 0x000fe2000f8e023f */
        /* <DEDUP_REMOVED lines=14> */
[----:B------:R-:W-:Y:S01]  /*1bd0*/  USHF.L.U32 UR26, UR11, 0x2, URZ ;  /* 0x000000020b1a7899 */ /* 0x000fe2000800063f */
[----:B------:R-:W-:-:S02]  /*1be0*/  IADD3.X R228, R2, UR50, RZ, P0, !PT ;  /* 0x0000003202e47c10 */ /* 0x000fc400087fe4ff */
        /* <DEDUP_REMOVED lines=10> */
[----:B------:R-:W-:Y:S01]  /*1c90*/  USHF.L.U32 UR30, UR11, 0x1, URZ ;  /* 0x000000010b1e7899 */ /* 0x000fe2000800063f */
[----:B------:R-:W-:Y:S02]  /*1ca0*/  IADD3.X R236, R2, UR50, RZ, P0, !PT ;  /* 0x0000003202ec7c10 */ /* 0x000fe400087fe4ff */
[----:B------:R-:W-:Y:S01]  /*1cb0*/  IADD3.X R238, R0, UR50, RZ, P1, !PT ;  /* 0x0000003200ee7c10 */ /* 0x000fe20008ffe4ff */
[----:B------:R-:W-:Y:S01]  /*1cc0*/  USHF.R.S32.HI UR50, URZ, 0x1f, UR9 ;  /* 0x0000001f3f327899 */ /* 0x000fe20008011409 */
[----:B------:R-:W-:Y:S02]  /*1cd0*/  IADD3 R241, P0, R3, UR31, RZ ;  /* 0x0000001f03f17c10 */ /* 0x000fe4000ff1e0ff */
[----:B------:R-:W-:Y:S01]  /*1ce0*/  IADD3 R243, P1, R72, UR31, RZ ;  /* 0x0000001f48f37c10 */ /* 0x000fe2000ff3e0ff */
[----:B------:R-:W-:Y:S01]  /*1cf0*/  USHF.R.S32.HI UR31, URZ, 0x1f, UR11 ;  /* 0x0000001f3f1f7899 */ /* 0x000fe2000801140b */
[----:B------:R-:W-:-:S02]  /*1d00*/  IADD3.X R240, R2, UR51, RZ, P0, !PT ;  /* 0x0000003302f07c10 */ /* 0x000fc400087fe4ff */
[----:B------:R-:W-:Y:S01]  /*1d10*/  IADD3.X R242, R0, UR51, RZ, P1, !PT ;  /* 0x0000003300f27c10 */ /* 0x000fe20008ffe4ff */
[----:B------:R-:W-:Y:S01]  /*1d20*/  USHF.R.S32.HI UR51, URZ, 0x1f, UR36 ;  /* 0x0000001f3f337899 */ /* 0x000fe20008011424 */
[C---:B------:R-:W-:Y:S02]  /*1d30*/  IADD3 R245, P0, R3.reuse, UR9, RZ ;  /* 0x0000000903f57c10 */ /* 0x040fe4000ff1e0ff */
[----:B------:R-:W-:Y:S01]  /*1d40*/  IADD3 R247, P1, R72, UR9, RZ ;  /* 0x0000000948f77c10 */ /* 0x000fe2000ff3e0ff */
[----:B------:R-:W-:Y:S01]  /*1d50*/  USHF.L.U32 UR9, UR11, 0x6, URZ ;  /* 0x000000060b097899 */ /* 0x000fe2000800063f */
[----:B------:R-:W-:Y:S02]  /*1d60*/  IADD3.X R244, R2, UR50, RZ, P0, !PT ;  /* 0x0000003202f47c10 */ /* 0x000fe400087fe4ff */
[----:B------:R-:W-:Y:S01]  /*1d70*/  IADD3.X R246, R0, UR50, RZ, P1, !PT ;  /* 0x0000003200f67c10 */ /* 0x000fe20008ffe4ff */
[----:B------:R-:W-:Y:S02]  /*1d80*/  USHF.R.S32.HI UR50, URZ, 0x1f, UR21 ;  /* 0x0000001f3f327899 */ /* 0x000fe40008011415 */
[----:B------:R-:W-:-:S02]  /*1d90*/  IADD3 R249, P0, R3, UR21, RZ ;  /* 0x0000001503f97c10 */ /* 0x000fc4000ff1e0ff */
[----:B------:R-:W-:Y:S01]  /*1da0*/  IADD3 R251, P1, R72, UR21, RZ ;  /* 0x0000001548fb7c10 */ /* 0x000fe2000ff3e0ff */
[----:B------:R-:W-:Y:S01]  /*1db0*/  USHF.R.S32.HI UR21, URZ, 0x1f, UR24 ;  /* 0x0000001f3f157899 */ /* 0x000fe20008011418 */
[C---:B------:R-:W-:Y:S02]  /*1dc0*/  IADD3 R84, P3, R3.reuse, UR5, RZ ;  /* 0x0000000503547c10 */ /* 0x040fe4000ff7e0ff */
[----:B------:R-:W-:Y:S02]  /*1dd0*/  IADD3.X R248, R2, UR50, RZ, P0, !PT ;  /* 0x0000003202f87c10 */ /* 0x000fe400087fe4ff */
[----:B------:R-:W-:Y:S01]  /*1de0*/  IADD3.X R250, R0, UR50, RZ, P1, !PT ;  /* 0x0000003200fa7c10 */ /* 0x000fe20008ffe4ff */
[----:B------:R-:W-:Y:S01]  /*1df0*/  USHF.R.S32.HI UR50, URZ, 0x1f, UR28 ;  /* 0x0000001f3f327899 */ /* 0x000fe2000801141c */
[C---:B------:R-:W-:Y:S02]  /*1e00*/  IADD3 R86, P0, R3.reuse, UR24, RZ ;  /* 0x0000001803567c10 */ /* 0x040fe4000ff1e0ff */
[----:B------:R-:W-:Y:S01]  /*1e10*/  IADD3 R85, P1, R72, UR24, RZ ;  /* 0x0000001848557c10 */ /* 0x000fe2000ff3e0ff */
[----:B------:R-:W-:Y:S01]  /*1e20*/  USHF.R.S32.HI UR24, URZ, 0x1f, UR32 ;  /* 0x0000001f3f187899 */ /* 0x000fe20008011420 */
[----:B------:R-:W-:Y:S01]  /*1e30*/  IADD3.X R252, R2, UR21, RZ, P0, !PT ;  /* 0x0000001502fc7c10 */ /* 0x000fe200087fe4ff */
[----:B------:R0:W-:Y:S04]  /*1e40*/  STL [R1], R86 ;  /* 0x0000005601007387 */ /* 0x0001e80000100800 */
[----:B------:R1:W-:Y:S01]  /*1e50*/  STL [R1+0x8], R85 ;  /* 0x0000085501007387 */ /* 0x0003e20000100800 */
[----:B0-----:R-:W-:-:S02]  /*1e60*/  IADD3 R86, P0, R3, UR28, RZ ;  /* 0x0000001c03567c10 */ /* 0x001fc4000ff1e0ff */
[----:B-1----:R-:W-:Y:S01]  /*1e70*/  IADD3.X R85, R0, UR21, RZ, P1, !PT ;  /* 0x0000001500557c10 */ /* 0x002fe20008ffe4ff */
[----:B------:R-:W-:-:S04]  /*1e80*/  USHF.R.S32.HI UR21, URZ, 0x1f, UR34 ;  /* 0x0000001f3f157899 */ /* 0x000fc80008011422 */
[----:B------:R0:W-:Y:S04]  /*1e90*/  STL [R1+0x4], R85 ;  /* 0x0000045501007387 */ /* 0x0001e80000100800 */
[----:B------:R1:W-:Y:S01]  /*1ea0*/  STL [R1+0x10], R86 ;  /* 0x0000105601007387 */ /* 0x0003e20000100800 */
[----:B0-----:R-:W-:Y:S01]  /*1eb0*/  IADD3 R85, P1, R72, UR28, RZ ;  /* 0x0000001c48557c10 */ /* 0x001fe2000ff3e0ff */
[----:B------:R-:W-:Y:S01]  /*1ec0*/  USHF.R.S32.HI UR28, URZ, 0x1f, UR46 ;  /* 0x0000001f3f1c7899 */ /* 0x000fe2000801142e */
[----:B-1----:R-:W-:-:S03]  /*1ed0*/  IADD3.X R86, R2, UR50, RZ, P0, !PT ;  /* 0x0000003202567c10 */ /* 0x002fc600087fe4ff */
[----:B------:R0:W-:Y:S04]  /*1ee0*/  STL [R1+0x18], R85 ;  /* 0x0000185501007387 */ /* 0x0001e80000100800 */
[----:B------:R1:W-:Y:S01]  /*1ef0*/  STL [R1+0xc], R86 ;  /* 0x00000c5601007387 */ /* 0x0003e20000100800 */
[----:B0-----:R-:W-:Y:S01]  /*1f00*/  IADD3.X R85, R0, UR50, RZ, P1, !PT ;  /* 0x0000003200557c10 */ /* 0x001fe20008ffe4ff */
[----:B------:R-:W-:Y:S01]  /*1f10*/  USHF.R.S32.HI UR50, URZ, 0x1f, UR40 ;  /* 0x0000001f3f327899 */ /* 0x000fe20008011428 */
[----:B-1----:R-:W-:-:S03]  /*1f20*/  IADD3 R86, P0, R3, UR32, RZ ;  /* 0x0000002003567c10 */ /* 0x002fc6000ff1e0ff */
        /* <DEDUP_REMOVED lines=103> */
[----:B------:R-:W-:Y:S02]  /*25a0*/  USHF.R.S32.HI UR12, URZ, 0x1f, UR57 ;  /* 0x0000001f3f0c7899 */ /* 0x000fe40008011439 */
[----:B------:R-:W-:Y:S01]  /*25b0*/  UIMAD UR57, UR11, 0x11, URZ ;  /* 0x000000110b3978a4 */ /* 0x000fe2000f8e023f */
[----:B-1----:R-:W-:Y:S01]  /*25c0*/  IADD3.X R86, R2, UR34, RZ, P0, !PT ;  /* 0x0000002202567c10 */ /* 0x002fe200087fe4ff */
[----:B------:R0:W-:Y:S04]  /*25d0*/  STL [R1+0xc8], R85 ;  /* 0x0000c85501007387 */ /* 0x0001e80000100800 */
[----:B------:R1:W-:Y:S01]  /*25e0*/  STL [R1+0xbc], R86 ;  /* 0x0000bc5601007387 */ /* 0x0003e20000100800 */
[----:B0-----:R-:W-:Y:S01]  /*25f0*/  IADD3.X R85, R0, UR34, RZ, P1, !PT ;  /* 0x0000002200557c10 */ /* 0x001fe20008ffe4ff */
[----:B------:R-:W-:-:S02]  /*2600*/  USHF.R.S32.HI UR34, URZ, 0x1f, UR56 ;  /* 0x0000001f3f227899 */ /* 0x000fc40008011438 */
[----:B------:R-:W-:Y:S01]  /*2610*/  USHF.L.U32 UR56, UR11, 0x4, URZ ;  /* 0x000000040b387899 */ /* 0x000fe2000800063f */
[----:B-1----:R-:W-:Y:S01]  /*2620*/  IADD3 R86, P0, R3, UR35, RZ ;  /* 0x0000002303567c10 */ /* 0x002fe2000ff1e0ff */
        /* <DEDUP_REMOVED lines=10> */
[----:B------:R-:W-:Y:S01]  /*26d0*/  USHF.R.S32.HI UR56, URZ, 0x1f, UR30 ;  /* 0x0000001f3f387899 */ /* 0x000fe2000801141e */
[C---:B-1----:R-:W-:Y:S01]  /*26e0*/  IADD3 R86, P0, R3.reuse, UR41, RZ ;  /* 0x0000002903567c10 */ /* 0x042fe2000ff1e0ff */
[----:B------:R0:W-:Y:S04]  /*26f0*/  STL [R1+0xd4], R85 ;  /* 0x0000d45501007387 */ /* 0x0001e80000100800 */
[----:B------:R1:W-:Y:S01]  /*2700*/  STL [R1+0xe0], R86 ;  /* 0x0000e05601007387 */ /* 0x0003e20000100800 */
[----:B0-----:R-:W-:Y:S01]  /*2710*/  IADD3 R85, P1, R72, UR41, RZ ;  /* 0x0000002948557c10 */ /* 0x001fe2000ff3e0ff */
[----:B------:R-:W-:Y:S02]  /*2720*/  USHF.R.S32.HI UR41, URZ, 0x1f, UR55 ;  /* 0x0000001f3f297899 */ /* 0x000fe40008011437 */
[----:B------:R-:W-:Y:S01]  /*2730*/  USHF.R.S32.HI UR55, URZ, 0x1f, UR27 ;  /* 0x0000001f3f377899 */ /* 0x000fe2000801141b */
[----:B-1----:R-:W-:Y:S01]  /*2740*/  IADD3.X R86, R2, UR42, RZ, P0, !PT ;  /* 0x0000002a02567c10 */ /* 0x002fe200087fe4ff */
        /* <DEDUP_REMOVED lines=38> */
[----:B------:R-:W-:Y:S01]  /*29b0*/  UMOV UR37, URZ ;  /* 0x0000003f00257c82 */ /* 0x000fe20008000000 */
[----:B-1----:R-:W-:-:S03]  /*29c0*/  IADD3.X R86, R2, UR36, RZ, P0, !PT ;  /* 0x0000002402567c10 */ /* 0x002fc600087fe4ff */
[----:B------:R0:W-:Y:S04]  /*29d0*/  STL [R1+0x128], R85 ;  /* 0x0001285501007387 */ /* 0x0001e80000100800 */
[----:B------:R1:W-:Y:S01]  /*29e0*/  STL [R1+0x11c], R86 ;  /* 0x00011c5601007387 */ /* 0x0003e20000100800 */
[----:B0-----:R-:W-:Y:S01]  /*29f0*/  IADD3.X R85, R0, UR36, RZ, P1, !PT ;  /* 0x0000002400557c10 */ /* 0x001fe20008ffe4ff */
[----:B------:R-:W-:Y:S01]  /*2a00*/  UIADD3 UR36, UP0, UR10, 0x2, URZ ;  /* 0x000000020a247890 */ /* 0x000fe2000ff1e03f */
[----:B-1----:R-:W-:-:S03]  /*2a10*/  IADD3 R86, P0, R3, UR33, RZ ;  /* 0x0000002103567c10 */ /* 0x002fc6000ff1e0ff */
[----:B------:R0:W-:Y:S01]  /*2a20*/  STL [R1+0x124], R85 ;  /* 0x0001245501007387 */ /* 0x0001e20000100800 */
[----:B------:R-:W-:-:S03]  /*2a30*/  UIADD3.X UR37, UR37, -0x7fffffe0, URZ, UP0, !UPT ;  /* 0x8000002025257890 */ /* 0x000fc600087fe43f */
[----:B------:R1:W-:Y:S01]  /*2a40*/  STL [R1+0x130], R86 ;  /* 0x0001305601007387 */ /* 0x0003e20000100800 */
[----:B0-----:R-:W-:Y:S02]  /*2a50*/  IADD3 R85, P1, R72, UR33, RZ ;  /* 0x0000002148557c10 */ /* 0x001fe4000ff3e0ff */
[----:B-1----:R-:W-:-:S03]  /*2a60*/  IADD3.X R86, R2, UR32, RZ, P0, !PT ;  /* 0x0000002002567c10 */ /* 0x002fc600087fe4ff */
[----:B------:R0:W-:Y:S04]  /*2a70*/  STL [R1+0x138], R85 ;  /* 0x0001385501007387 */ /* 0x0001e80000100800 */
[----:B------:R1:W-:Y:S01]  /*2a80*/  STL [R1+0x12c], R86 ;  /* 0x00012c5601007387 */ /* 0x0003e20000100800 */
[----:B0-----:R-:W-:Y:S01]  /*2a90*/  IADD3.X R85, R0, UR32, RZ, P1, !PT ;  /* 0x0000002000557c10 */ /* 0x001fe20008ffe4ff */
[----:B------:R-:W-:Y:S01]  /*2aa0*/  UIADD3.64 UR32, UR36, 0xfe, URZ ;  /* 0x000000fe24207897 */ /* 0x000fe2000fffe03f */
[----:B-1----:R-:W-:-:S03]  /*2ab0*/  IADD3 R86, P0, R3, UR29, RZ ;  /* 0x0000001d03567c10 */ /* 0x002fc6000ff1e0ff */
[----:B------:R0:W-:Y:S04]  /*2ac0*/  STL [R1+0x134], R85 ;  /* 0x0001345501007387 */ /* 0x0001e80000100800 */
[----:B------:R1:W-:Y:S01]  /*2ad0*/  STL [R1+0x140], R86 ;  /* 0x0001405601007387 */ /* 0x0003e20000100800 */
[----:B0-----:R-:W-:Y:S02]  /*2ae0*/  IADD3 R85, P1, R72, UR29, RZ ;  /* 0x0000001d48557c10 */ /* 0x001fe4000ff3e0ff */
[----:B-1----:R-:W-:-:S03]  /*2af0*/  IADD3.X R86, R2, UR28, RZ, P0, !PT ;  /* 0x0000001c02567c10 */ /* 0x002fc600087fe4ff */
[----:B------:R0:W-:Y:S04]  /*2b00*/  STL [R1+0x148], R85 ;  /* 0x0001485501007387 */ /* 0x0001e80000100800 */
[----:B------:R1:W-:Y:S01]  /*2b10*/  STL [R1+0x13c], R86 ;  /* 0x00013c5601007387 */ /* 0x0003e20000100800 */
[----:B0-----:R-:W-:Y:S01]  /*2b20*/  IADD3.X R85, R0, UR28, RZ, P1, !PT ;  /* 0x0000001c00557c10 */ /* 0x001fe20008ffe4ff */
[----:B------:R-:W-:Y:S01]  /*2b30*/  UIADD3.64 UR28, UR36, 0x100, URZ ;  /* 0x00000100241c7897 */ /* 0x000fe2000fffe03f */
[----:B-1----:R-:W-:-:S03]  /*2b40*/  SHF.R.S32.HI R86, RZ, 0x6, R83 ;  /* 0x00000006ff567819 */ /* 0x002fc60000011453 */
[----:B------:R0:W-:Y:S01]  /*2b50*/  STL [R1+0x144], R85 ;  /* 0x0001445501007387 */ /* 0x0001e20000100800 */
[----:B------:R-:W-:-:S03]  /*2b60*/  IADD3 R83, P1, R72, UR6, RZ ;  /* 0x0000000648537c10 */ /* 0x000fc6000ff3e0ff */
[----:B------:R-:W-:Y:S01]  /*2b70*/  STL [R1+0x2e8], R86 ;  /* 0x0002e85601007387 */ /* 0x000fe20000100800 */
[----:B0-----:R-:W-:Y:S01]  /*2b80*/  IADD3 R85, P5, R3, UR6, RZ ;  /* 0x0000000603557c10 */ /* 0x001fe2000ffbe0ff */
[----:B------:R-:W-:-:S04]  /*2b90*/  USHF.R.S32.HI UR6, URZ, 0x1f, UR9 ;  /* 0x0000001f3f067899 */ /* 0x000fc80008011409 */
[----:B------:R0:W-:Y:S04]  /*2ba0*/  STL [R1+0x150], R85 ;  /* 0x0001505501007387 */ /* 0x0001e80000100800 */
[----:B------:R1:W-:Y:S01]  /*2bb0*/  STL [R1+0x158], R83 ;  /* 0x0001585301007387 */ /* 0x0003e20000100800 */
[----:B0-----:R-:W-:Y:S02]  /*2bc0*/  IADD3 R85, P0, R3, UR25, RZ ;  /* 0x0000001903557c10 */ /* 0x001fe4000ff1e0ff */
[----:B-1----:R-:W-:-:S03]  /*2bd0*/  IADD3 R83, P4, R72, UR25, RZ ;  /* 0x0000001948537c10 */ /* 0x002fc6000ff9e0ff */
[----:B------:R-:W-:Y:S01]  /*2be0*/  STL [R1+0x160], R85 ;  /* 0x0001605501007387 */ /* 0x000fe20000100800 */
[----:B------:R-:W-:-:S03]  /*2bf0*/  UIMAD UR25, UR11, 0x13, URZ ;  /* 0x000000130b1978a4 */ /* 0x000fc6000f8e023f */
[----:B------:R0:W-:Y:S04]  /*2c00*/  STL [R1+0x168], R83 ;  /* 0x0001685301007387 */ /* 0x0001e80000100800 */
[----:B------:R-:W-:Y:S04]  /*2c10*/  STL [R1+0x2cc], R82 ;  /* 0x0002cc5201007387 */ /* 0x000fe80000100800 */
[----:B------:R1:W-:Y:S01]  /*2c20*/  STL [R1+0x170], R84 ;  /* 0x0001705401007387 */ /* 0x0003e20000100800 */
[----:B0-----:R-:W-:Y:S01]  /*2c30*/  IADD3 R83, P2, R72, UR5, RZ ;  /* 0x0000000548537c10 */ /* 0x001fe2000ff5e0ff */
[----:B------:R-:W-:-:S04]  /*2c40*/  USHF.R.S32.HI UR5, URZ, 0x1f, UR8 ;  /* 0x0000001f3f057899 */ /* 0x000fc80008011408 */
[----:B------:R0:W-:Y:S01]  /*2c50*/  STL [R1+0x178], R83 ;  /* 0x0001785301007387 */ /* 0x0001e20000100800 */
[----:B-1----:R-:W-:-:S05]  /*2c60*/  LOP3.LUT R84, R82, 0x10, RZ, 0x3c, !PT ;  /* 0x0000001052547812 */ /* 0x002fca00078e3cff */
[----:B------:R1:W-:Y:S01]  /*2c70*/  STL [R1+0x2d8], R84 ;  /* 0x0002d85401007387 */ /* 0x0003e20000100800 */
[C---:B0-----:R-:W-:Y:S02]  /*2c80*/  LOP3.LUT R83, R82.reuse, 0x20, RZ, 0x3c, !PT ;  /* 0x0000002052537812 */ /* 0x041fe400078e3cff */
[----:B------:R-:W-:-:S03]  /*2c90*/  LOP3.LUT R82, R82, 0x30, RZ, 0x3c, !PT ;  /* 0x0000003052527812 */ /* 0x000fc600078e3cff */
[----:B------:R0:W-:Y:S01]  /*2ca0*/  STL [R1+0x2d4], R83 ;  /* 0x0002d45301007387 */ /* 0x0001e20000100800 */
[----:B-1----:R-:W-:-:S03]  /*2cb0*/  IADD3.X R84, R2, UR24, RZ, P5, !PT ;  /* 0x0000001802547c10 */ /* 0x002fc6000affe4ff */
[----:B------:R1:W-:Y:S01]  /*2cc0*/  STL [R1+0x2d0], R82 ;  /* 0x0002d05201007387 */ /* 0x0003e20000100800 */
[----:B0-----:R-:W-:Y:S02]  /*2cd0*/  IADD3 R83, P6, R3, UR61, RZ ;  /* 0x0000003d03537c10 */ /* 0x001fe4000ffde0ff */
[----:B-1----:R-:W-:-:S03]  /*2ce0*/  IADD3 R82, P5, R72, UR61, RZ ;  /* 0x0000003d48527c10 */ /* 0x002fc6000ffbe0ff */
[----:B------:R0:W-:Y:S01]  /*2cf0*/  STL [R1+0x180], R83 ;  /* 0x0001805301007387 */ /* 0x0001e20000100800 */
[----:B------:R-:W-:-:S03]  /*2d00*/  UIMAD UR61, UR11, 0x11, URZ ;  /* 0x000000110b3d78a4 */ /* 0x000fc6000f8e023f */
[----:B------:R-:W-:Y:S04]  /*2d10*/  STL [R1+0x14c], R84 ;  /* 0x00014c5401007387 */ /* 0x000fe80000100800 */
[----:B------:R1:W-:Y:S01]  /*2d20*/  STL [R1+0x188], R82 ;  /* 0x0001885201007387 */ /* 0x0003e20000100800 */
[----:B0-----:R-:W-:-:S05]  /*2d30*/  IADD3.X R83, R0, UR24, RZ, P1, !PT ;  /* 0x0000001800537c10 */ /* 0x001fca0008ffe4ff */
[----:B------:R0:W-:Y:S01]  /*2d40*/  STL [R1+0x154], R83 ;  /* 0x0001545301007387 */ /* 0x0001e20000100800 */
[----:B-1----:R-:W-:-:S04]  /*2d50*/  IADD3 R82, P1, R3, UR20, RZ ;  /* 0x0000001403527c10 */ /* 0x002fc8000ff3e0ff */
[C---:B------:R-:W-:Y:S01]  /*2d60*/  IADD3.X R84, R2.reuse, UR13, RZ, P1, !PT ;  /* 0x0000000d02547c10 */ /* 0x040fe20008ffe4ff */
[----:B------:R1:W-:Y:S01]  /*2d70*/  STL [R1+0x190], R82 ;  /* 0x0001905201007387 */ /* 0x0003e20000100800 */
[----:B0-----:R-:W-:-:S05]  /*2d80*/  IADD3.X R83, R2, UR21, RZ, P0, !PT ;  /* 0x0000001502537c10 */ /* 0x001fca00087fe4ff */
[----:B------:R0:W-:Y:S01]  /*2d90*/  STL [R1+0x15c], R83 ;  /* 0x00015c5301007387 */ /* 0x0001e20000100800 */
[----:B-1----:R-:W-:Y:S01]  /*2da0*/  IADD3 R82, P0, R72, UR20, RZ ;  /* 0x0000001448527c10 */ /* 0x002fe2000ff1e0ff */
[----:B------:R-:W-:-:S04]  /*2db0*/  UIMAD UR20, UR11, 0x12, URZ ;  /* 0x000000120b1478a4 */ /* 0x000fc8000f8e023f */
[----:B------:R1:W-:Y:S01]  /*2dc0*/  STL [R1+0x198], R82 ;  /* 0x0001985201007387 */ /* 0x0003e20000100800 */
[----:B0-----:R-:W-:-:S05]  /*2dd0*/  IADD3.X R83, R0, UR21, RZ, P4, !PT ;  /* 0x0000001500537c10 */ /* 0x001fca000a7fe4ff */
[----:B------:R0:W-:Y:S01]  /*2de0*/  STL [R1+0x164], R83 ;  /* 0x0001645301007387 */ /* 0x0001e20000100800 */
[----:B-1----:R-:W-:-:S05]  /*2df0*/  IADD3 R82, P4, R3, UR25, RZ ;  /* 0x0000001903527c10 */ /* 0x002fca000ff9e0ff */
[----:B------:R1:W-:Y:S01]  /*2e00*/  STL [R1+0x1a0], R82 ;  /* 0x0001a05201007387 */ /* 0x0003e20000100800 */
[----:B0-----:R-:W-:-:S05]  /*2e10*/  IADD3.X R83, R2, UR17, RZ, P3, !PT ;  /* 0x0000001102537c10 */ /* 0x001fca0009ffe4ff */
[----:B------:R0:W-:Y:S01]  /*2e20*/  STL [R1+0x16c], R83 ;  /* 0x00016c5301007387 */ /* 0x0001e20000100800 */
[----:B-1----:R-:W-:Y:S01]  /*2e30*/  IADD3 R82, P3, R72, UR25, RZ ;  /* 0x0000001948527c10 */ /* 0x002fe2000ff7e0ff */
[----:B------:R-:W-:-:S04]  /*2e40*/  UIADD3.64 UR24, UR36, 0x1fe, URZ ;  /* 0x000001fe24187897 */ /* 0x000fc8000fffe03f */
        /* <DEDUP_REMOVED lines=10> */
[----:B0-----:R-:W-:Y:S01]  /*2ef0*/  IADD3.X R83, R0, UR16, RZ, P5, !PT ;  /* 0x0000001000537c10 */ /* 0x001fe2000affe4ff */
[----:B------:R-:W-:-:S04]  /*2f00*/  UIADD3.64 UR16, UR36, 0x2fe, URZ ;  /* 0x000002fe24107897 */ /* 0x000fc8000fffe03f */
[----:B------:R0:W-:Y:S01]  /*2f10*/  STL [R1+0x184], R83 ;  /* 0x0001845301007387 */ /* 0x0001e20000100800 */
[----:B-1----:R-:W-:-:S05]  /*2f20*/  IADD3 R82, P5, R3, UR61, RZ ;  /* 0x0000003d03527c10 */ /* 0x002fca000ffbe0ff */
[----:B------:R1:W-:Y:S01]  /*2f30*/  STL [R1+0x1c0], R82 ;  /* 0x0001c05201007387 */ /* 0x0003e20000100800 */
[----:B0-----:R-:W-:Y:S01]  /*2f40*/  IADD3 R83, P1, R72, UR61, RZ ;  /* 0x0000003d48537c10 */ /* 0x001fe2000ff3e0ff */
[----:B------:R-:W-:Y:S02]  /*2f50*/  UIMAD UR61, UR11, 0xf, URZ ;  /* 0x0000000f0b3d78a4 */ /* 0x000fe4000f8e023f */
[----:B------:R-:W-:Y:S04]  /*2f60*/  STL [R1+0x18c], R84 ;  /* 0x00018c5401007387 */ /* 0x000fe80000100800 */
[----:B------:R0:W-:Y:S01]  /*2f70*/  STL [R1+0x1c8], R83 ;  /* 0x0001c85301007387 */ /* 0x0001e20000100800 */
[----:B-1----:R-:W-:Y:S01]  /*2f80*/  IADD3.X R82, R0, UR13, RZ, P0, !PT ;  /* 0x0000000d00527c10 */ /* 0x002fe200087fe4ff */
[----:B------:R-:W-:-:S04]  /*2f90*/  USHF.L.U32 UR13, UR11, 0x4, URZ ;  /* 0x000000040b0d7899 */ /* 0x000fc8000800063f */
[----:B------:R1:W-:Y:S02]  /*2fa0*/  STL [R1+0x194], R82 ;  /* 0x0001945201007387 */ /* 0x0003e40000100800 */
[----:B0-----:R-:W-:-:S05]  /*2fb0*/  IADD3 R83, P0, R3, UR13, RZ ;  /* 0x0000000d03537c10 */ /* 0x001fca000ff1e0ff */
[----:B------:R0:W-:Y:S01]  /*2fc0*/  STL [R1+0x1d0], R83 ;  /* 0x0001d05301007387 */ /* 0x0001e20000100800 */
[----:B-1----:R-:W-:-:S05]  /*2fd0*/  IADD3.X R82, R2, UR12, RZ, P4, !PT ;  /* 0x0000000c02527c10 */ /* 0x002fca000a7fe4ff */
[----:B------:R1:W-:Y:S01]  /*2fe0*/  STL [R1+0x19c], R82 ;  /* 0x00019c5201007387 */ /* 0x0003e20000100800 */
[----:B0-----:R-:W-:-:S05]  /*2ff0*/  IADD3 R83, P4, R72, UR13, RZ ;  /* 0x0000000d48537c10 */ /* 0x001fca000ff9e0ff */
[----:B------:R0:W-:Y:S01]  /*3000*/  STL [R1+0x1d8], R83 ;  /* 0x0001d85301007387 */ /* 0x0001e20000100800 */
[----:B-1----:R-:W-:Y:S01]  /*3010*/  IADD3.X R82, R0, UR12, RZ, P3, !PT ;  /* 0x0000000c00527c10 */ /* 0x002fe20009ffe4ff */
[----:B------:R-:W-:Y:S01]  /*3020*/  UIADD3.64 UR12, UR36, 0x300, URZ ;  /* 0x00000300240c7897 */ /* 0x000fe2000fffe03f */
[----:B------:R-:W-:-:S03]  /*3030*/  IADD3 R84, P3, R3, UR61, RZ ;  /* 0x0000003d03547c10 */ /* 0x000fc6000ff7e0ff */
[----:B------:R1:W-:Y:S01]  /*3040*/  STL [R1+0x1a4], R82 ;  /* 0x0001a45201007387 */ /* 0x0003e20000100800 */
[----:B0-----:R-:W-:-:S03]  /*3050*/  IADD3.X R83, R2, UR34, RZ, P2, !PT ;  /* 0x0000002202537c10 */ /* 0x001fc600097fe4ff */
[----:B------:R0:W-:Y:S04]  /*3060*/  STL [R1+0x1e0], R84 ;  /* 0x0001e05401007387 */ /* 0x0001e80000100800 */
[----:B------:R2:W-:Y:S01]  /*3070*/  STL [R1+0x1ac], R83 ;  /* 0x0001ac5301007387 */ /* 0x0005e20000100800 */
[----:B-1----:R-:W-:Y:S02]  /*3080*/  IADD3 R82, P2, R72, UR61, RZ ;  /* 0x0000003d48527c10 */ /* 0x002fe4000ff5e0ff */
[----:B0-----:R-:W-:-:S03]  /*3090*/  IADD3.X R84, R0, UR34, RZ, P6, !PT ;  /* 0x0000002200547c10 */ /* 0x001fc6000b7fe4ff */
[----:B------:R0:W-:Y:S01]  /*30a0*/  STL [R1+0x1e8], R82 ;  /* 0x0001e85201007387 */ /* 0x0001e20000100800 */
[----:B--2---:R-:W-:-:S03]  /*30b0*/  IADD3 R83, P6, R3, UR57, RZ ;  /* 0x0000003903537c10 */ /* 0x004fc6000ffde0ff */
[----:B------:R1:W-:Y:S04]  /*30c0*/  STL [R1+0x1b4], R84 ;  /* 0x0001b45401007387 */ /* 0x0003e80000100800 */
[----:B------:R2:W-:Y:S01]  /*30d0*/  STL [R1+0x1f0], R83 ;  /* 0x0001f05301007387 */ /* 0x0005e20000100800 */
[----:B0-----:R-:W-:Y:S02]  /*30e0*/  IADD3.X R82, R2, UR35, RZ, P5, !PT ;  /* 0x0000002302527c10 */ /* 0x001fe4000affe4ff */
[----:B-1----:R-:W-:-:S03]  /*30f0*/  IADD3 R84, P5, R72, UR57, RZ ;  /* 0x0000003948547c10 */ /* 0x002fc6000ffbe0ff */
[----:B------:R0:W-:Y:S01]  /*3100*/  STL [R1+0x1bc], R82 ;  /* 0x0001bc5201007387 */ /* 0x0001e20000100800 */
[----:B--2---:R-:W-:-:S03]  /*3110*/  IADD3.X R83, R0, UR35, RZ, P1, !PT ;  /* 0x0000002300537c10 */ /* 0x004fc60008ffe4ff */
[----:B------:R1:W-:Y:S04]  /*3120*/  STL [R1+0x1f8], R84 ;  /* 0x0001f85401007387 */ /* 0x0003e80000100800 */
[----:B------:R2:W-:Y:S01]  /*3130*/  STL [R1+0x1c4], R83 ;  /* 0x0001c45301007387 */ /* 0x0005e20000100800 */
[----:B0-----:R-:W-:Y:S02]  /*3140*/  IADD3 R82, P1, R3, UR60, RZ ;  /* 0x0000003c03527c10 */ /* 0x001fe4000ff3e0ff */
[----:B-1----:R-:W-:-:S03]  /*3150*/  IADD3.X R84, R2, UR40, RZ, P0, !PT ;  /* 0x0000002802547c10 */ /* 0x002fc600087fe4ff */
        /* <DEDUP_REMOVED lines=20> */
[----:B------:R1:W-:Y:S01]  /*32a0*/  STL [R1+0x228], R84 ;  /* 0x0002285401007387 */ /* 0x0003e20000100800 */
[----:B------:R-:W-:-:S03]  /*32b0*/  UMOV UR42, UR4 ;  /* 0x00000004002a7c82 */ /* 0x000fc60008000000 */
[----:B------:R2:W-:Y:S01]  /*32c0*/  STL [R1+0x1f4], R83 ;  /* 0x0001f45301007387 */ /* 0x0005e20000100800 */
[----:B0-----:R-:W-:Y:S02]  /*32d0*/  IADD3 R82, P5, R3, UR14, RZ ;  /* 0x0000000e03527c10 */ /* 0x001fe4000ffbe0ff */
[----:B-1----:R-:W-:-:S03]  /*32e0*/  IADD3.X R84, R2, UR43, RZ, P1, !PT ;  /* 0x0000002b02547c10 */ /* 0x002fc60008ffe4ff */
[----:B------:R0:W-:Y:S01]  /*32f0*/  STL [R1+0x230], R82 ;  /* 0x0002305201007387 */ /* 0x0001e20000100800 */
[----:B--2---:R-:W-:-:S03]  /*3300*/  IADD3 R83, P1, R72, UR14, RZ ;  /* 0x0000000e48537c10 */ /* 0x004fc6000ff3e0ff */
[----:B------:R1:W-:Y:S04]  /*3310*/  STL [R1+0x1fc], R84 ;  /* 0x0001fc5401007387 */ /* 0x0003e80000100800 */
[----:B------:R2:W-:Y:S01]  /*3320*/  STL [R1+0x238], R83 ;  /* 0x0002385301007387 */ /* 0x0005e20000100800 */
[----:B0-----:R-:W-:Y:S01]  /*3330*/  IADD3.X R82, R0, UR43, RZ, P0, !PT ;  /* 0x0000002b00527c10 */ /* 0x001fe200087fe4ff */
[----:B------:R-:W-:Y:S01]  /*3340*/  UMOV UR43, 0x80000020 ;  /* 0x80000020002b7882 */ /* 0x000fe20000000000 */
        /* <DEDUP_REMOVED lines=72> */
[----:B-1----:R-:W-:-:S03]  /*37d0*/  IADD3.X R84, R2, UR55, RZ, P5, !PT ;  /* 0x0000003702547c10 */ /* 0x002fc6000affe4ff */
[----:B------:R0:W-:Y:S01]  /*37e0*/  STL [R1+0x294], R82 ;  /* 0x0002945201007387 */ /* 0x0001e20000100800 */
[----:B--2---:R-:W-:-:S03]  /*37f0*/  IADD3.X R83, R0, UR55, RZ, P1, !PT ;  /* 0x0000003700537c10 */ /* 0x004fc60008ffe4ff */
        /* <DEDUP_REMOVED lines=8> */
[----:B0-----:R-:W-:-:S05]  /*3880*/  IADD3.X R82, R0, UR31, RZ, P2, !PT ;  /* 0x0000001f00527c10 */ /* 0x001fca00097fe4ff */
[----:B------:R1:W-:Y:S02]  /*3890*/  STL [R1+0x2c4], R82 ;  /* 0x0002c45201007387 */ /* 0x0003e40000100800 */
.L_x_2:
[----:B------:R-:W0:Y:S01]  /*38a0*/  LDC R111, c[0x0][0x230] ;  /* 0x00008c00ff6f7b82 */ /* 0x000e220000000800 */
[----:B------:R-:W2:Y:S04]  /*38b0*/  LDL R97, [R1+0x2c4] ;  /* 0x0002c40001617983 */ /* 0x000ea80000100800 */
[----:B------:R-:W3:Y:S01]  /*38c0*/  LDL R96, [R1+0x2c8] ;  /* 0x0002c80001607983 */ /* 0x000ee20000100800 */
[----:B------:R-:W-:-:S03]  /*38d0*/  PRMT R141, RZ, 0x7610, R141 ;  /* 0x00007610ff8d7816 */ /* 0x000fc6000000008d */
[----:B------:R-:W4:Y:S04]  /*38e0*/  LDL R92, [R1+0x2bc] ;  /* 0x0002bc00015c7983 */ /* 0x000f280000100800 */
[----:B------:R-:W5:Y:S04]  /*38f0*/  LDL R93, [R1+0x2b4] ;  /* 0x0002b400015d7983 */ /* 0x000f680000100800 */
[----:B------:R-:W5:Y:S04]  /*3900*/  LDL R91, [R1+0x2ac] ;  /* 0x0002ac00015b7983 */ /* 0x000f680000100800 */
[----:B------:R-:W5:Y:S01]  /*3910*/  LDL R90, [R1+0x2b0] ;  /* 0x0002b000015a7983 */ /* 0x000f620000100800 */
[----:B------:R-:W-:Y:S01]  /*3920*/  PRMT R88, RZ, 0x7610, R88 ;  /* 0x00007610ff587816 */ /* 0x000fe20000000058 */
[----:B0-----:R-:W-:-:S02]  /*3930*/  IMAD R111, R81, -0x40, R111 ;  /* 0xffffffc0516f7824 */ /* 0x001fc400078e026f */
[----:B------:R-:W-:Y:S03]  /*3940*/  STL [R1+0x2f8], R81 ;  /* 0x0002f85101007387 */ /* 0x000fe60000100800 */
[C---:B------:R-:W-:Y:S01]  /*3950*/  ISETP.GT.AND P0, PT, R111.reuse, RZ, PT ;  /* 0x000000ff6f00720c */ /* 0x040fe20003f04270 */
[----:B------:R-:W-:Y:S01]  /*3960*/  STL [R1+0x2fc], R72 ;  /* 0x0002fc4801007387 */ /* 0x000fe20000100800 */
[C---:B------:R-:W-:Y:S02]  /*3970*/  ISETP.GT.AND P1, PT, R111.reuse, 0x1, PT ;  /* 0x000000016f00780c */ /* 0x040fe40003f24270 */
[----:B------:R-:W-:Y:S01]  /*3980*/  ISETP.GT.AND P2, PT, R111, 0x2, PT ;  /* 0x000000026f00780c */ /* 0x000fe20003f44270 */
[----:B------:R0:W-:Y:S08]  /*3990*/  STL [R1+0x2f4], R0 ;  /* 0x0002f40001007387 */ /* 0x0001f00000100800 */
[----:B-1----:R-:W-:-:S02]  /*39a0*/  @P0 IMAD.MOV.U32 R82, RZ, RZ, R72 ;  /* 0x000000ffff520224 */ /* 0x002fc400078e0048 */
[----:B------:R-:W-:Y:S02]  /*39b0*/  @P0 IMAD.MOV.U32 R83, RZ, RZ, R0 ;  /* 0x000000ffff530224 */ /* 0x000fe400078e0000 */
[----:B0-----:R-:W5:Y:S04]  /*39c0*/  LDL.LU R0, [R1+0x2c0] ;  /* 0x0002c00001007983 */ /* 0x001f680000300800 */
[----:B------:R0:W5:Y:S01]  /*39d0*/  @P0 LDG.E.U8 R141, desc[UR44][R82.64] ;  /* 0x0000002c528d0981 */ /* 0x000162000c1e1100 */
[----:B------:R-:W-:-:S03]  /*39e0*/  PRMT R140, RZ, 0x7610, R140 ;  /* 0x00007610ff8c7816 */ /* 0x000fc6000000008c */
[----:B------:R1:W-:Y:S01]  /*39f0*/  STL [R1+0x2f0], R2 ;  /* 0x0002f00201007387 */ /* 0x0003e20000100800 */
[----:B0-----:R-:W-:Y:S02]  /*3a00*/  @P0 IMAD.MOV.U32 R83, RZ, RZ, R2 ;  /* 0x000000ffff530224 */ /* 0x001fe400078e0002 */
[----:B------:R-:W-:Y:S01]  /*3a10*/  @P0 IMAD.MOV.U32 R82, RZ, RZ, R3 ;  /* 0x000000ffff520224 */ /* 0x000fe200078e0003 */
[----:B-1----:R-:W5:Y:S04]  /*3a20*/  LDL.LU R2, [R1+0x2b8] ;  /* 0x0002b80001027983 */ /* 0x002f680000300800 */
[----:B------:R2:W5:Y:S01]  /*3a30*/  @P0 LDG.E.U8 R88, desc[UR44][R82.64] ;  /* 0x0000002c52580981 */ /* 0x000562000c1e1100 */
[----:B------:R-:W-:Y:S02]  /*3a40*/  PRMT R105, RZ, 0x7610, R105 ;  /* 0x00007610ff697816 */ /* 0x000fe40000000069 */
[----:B------:R-:W-:Y:S01]  /*3a50*/  PRMT R139, RZ, 0x7610, R139 ;  /* 0x00007610ff8b7816 */ /* 0x000fe2000000008b */
[----:B------:R-:W5:Y:S04]  /*3a60*/  LDL R72, [R1+0x290] ;  /* 0x0002900001487983 */ /* 0x000f680000100800 */
[----:B------:R-:W5:Y:S01]  /*3a70*/  LDL R81, [R1+0x28c] ;  /* 0x00028c0001517983 */ /* 0x000f620000100800 */
[----:B------:R-:W-:-:S02]  /*3a80*/  PRMT R86, RZ, 0x7610, R86 ;  /* 0x00007610ff567816 */ /* 0x000fc40000000056 */
[----:B------:R-:W-:Y:S01]  /*3a90*/  PRMT R138, RZ, 0x7610, R138 ;  /* 0x00007610ff8a7816 */ /* 0x000fe2000000008a */
[----:B------:R-:W5:Y:S01]  /*3aa0*/  LDL R121, [R1+0x264] ;  /* 0x0002640001797983 */ /* 0x000f620000100800 */
[----:B------:R-:W-:Y:S02]  /*3ab0*/  PRMT R119, RZ, 0x7610, R119 ;  /* 0x00007610ff777816 */ /* 0x000fe40000000077 */
[----:B------:R-:W-:Y:S01]  /*3ac0*/  PRMT R103, RZ, 0x7610, R103 ;  /* 0x00007610ff677816 */ /* 0x000fe20000000067 */
[----:B------:R-:W5:Y:S01]  /*3ad0*/  LDL R120, [R1+0x268] ;  /* 0x0002680001787983 */ /* 0x000f620000100800 */
[----:B------:R-:W-:Y:S02]  /*3ae0*/  PRMT R84, RZ, 0x7610, R84 ;  /* 0x00007610ff547816 */ /* 0x000fe40000000054 */
[----:B------:R-:W-:Y:S01]  /*3af0*/  PRMT R94, RZ, 0x7610, R94 ;  /* 0x00007610ff5e7816 */ /* 0x000fe2000000005e */
[----:B------:R-:W5:Y:S01]  /*3b00*/  LDL R143, [R1+0x134] ;  /* 0x00013400018f7983 */ /* 0x000f620000100800 */
[----:B------:R-:W-:-:S02]  /*3b10*/  PRMT R112, RZ, 0x7610, R112 ;  /* 0x00007610ff707816 */ /* 0x000fc40000000070 */
[----:B------:R-:W-:Y:S01]  /*3b20*/  PRMT R109, RZ, 0x7610, R109 ;  /* 0x00007610ff6d7816 */ /* 0x000fe2000000006d */
[----:B------:R-:W5:Y:S01]  /*3b30*/  LDL R142, [R1+0x138] ;  /* 0x00013800018e7983 */ /* 0x000f620000100800 */
[----:B--2---:R-:W-:-:S03]  /*3b40*/  @P1 IMAD.MOV.U32 R83, RZ, RZ, R97 ;  /* 0x000000ffff531224 */ /* 0x004fc600078e0061 */
[----:B------:R-:W2:Y:S01]  /*3b50*/  LDL R97, [R1+0x2a4] ;  /* 0x0002a40001617983 */ /* 0x000ea20000100800 */
[----:B---3--:R-:W-:-:S03]  /*3b60*/  @P1 IMAD.MOV.U32 R82, RZ, RZ, R96 ;  /* 0x000000ffff521224 */ /* 0x008fc600078e0060 */
[----:B------:R-:W3:Y:S04]  /*3b70*/  LDL R96, [R1+0x2a8] ;  /* 0x0002a80001607983 */ /* 0x000ee80000100800 */
[----:B------:R4:W3:Y:S02]  /*3b80*/  @P1 LDG.E.U8 R140, desc[UR44][R82.64] ;  /* 0x0000002c528c1981 */ /* 0x0008e4000c1e1100 */
[----:B----4-:R-:W-:Y:S02]  /*3b90*/  @P1 IMAD.MOV.U32 R83, RZ, RZ, R92 ;  /* 0x000000ffff531224 */ /* 0x010fe400078e005c */
[----:B------:R-:W4:Y:S01]  /*3ba0*/  LDL R92, [R1+0x2a0] ;  /* 0x0002a000015c7983 */ /* 0x000f220000100800 */
[----:B-----5:R-:W-:-:S05]  /*3bb0*/  @P1 IMAD.MOV.U32 R82, RZ, RZ, R0 ;  /* 0x000000ffff521224 */ /* 0x020fca00078e0000 */
[----:B------:R0:W5:Y:S02]  /*3bc0*/  @P1 LDG.E.U8 R105, desc[UR44][R82.64] ;  /* 0x0000002c52691981 */ /* 0x000164000c1e1100 */
[----:B0-----:R-:W-:Y:S02]  /*3bd0*/  @P2 IMAD.MOV.U32 R83, RZ, RZ, R93 ;  /* 0x000000ffff532224 */ /* 0x001fe400078e005d */
[----:B------:R-:W5:Y:S01]  /*3be0*/  LDL R93, [R1+0x29c] ;  /* 0x00029c00015d7983 */ /* 0x000f620000100800 */
[----:B------:R-:W-:-:S05]  /*3bf0*/  @P2 IMAD.MOV.U32 R82, RZ, RZ, R2 ;  /* 0x000000ffff522224 */ /* 0x000fca00078e0002 */
[----:B------:R0:W5:Y:S02]  /*3c00*/  @P2 LDG.E.U8 R139, desc[UR44][R82.64] ;  /* 0x0000002c528b2981 */ /* 0x000164000c1e1100 */
[----:B0-----:R-:W-:Y:S02]  /*3c10*/  @P2 IMAD.MOV.U32 R82, RZ, RZ, R90 ;  /* 0x000000ffff522224 */ /* 0x001fe400078e005a */
[----:B------:R-:W-:Y:S01]  /*3c20*/  @P2 IMAD.MOV.U32 R83, RZ, RZ, R91 ;  /* 0x000000ffff532224 */ /* 0x000fe200078e005b */
[----:B------:R-:W5:Y:S04]  /*3c30*/  LDL R90, [R1+0x298] ;  /* 0x00029800015a7983 */ /* 0x000f680000100800 */
[----:B------:R-:W5:Y:S01]  /*3c40*/  LDL R91, [R1+0x294] ;  /* 0x00029400015b7983 */ /* 0x000f620000100800 */
[----:B------:R-:W-:-:S02]  /*3c50*/  ISETP.GT.AND P0, PT, R111, 0x3, PT ;  /* 0x000000036f00780c */ /* 0x000fc40003f04270 */
[----:B------:R-:W-:Y:S01]  /*3c60*/  ISETP.GT.AND P1, PT, R111, 0x4, PT ;  /* 0x000000046f00780c */ /* 0x000fe20003f24270 */
[----:B------:R2:W5:Y:S10]  /*3c70*/  @P2 LDG.E.U8 R86, desc[UR44][R82.64] ;  /* 0x0000002c52562981 */ /* 0x000574000c1e1100 */
[----:B--2---:R-:W-:-:S02]  /*3c80*/  @P0 IMAD.MOV.U32 R83, RZ, RZ, R97 ;  /* 0x000000ffff530224 */ /* 0x004fc400078e0061 */
[----:B------:R-:W2:Y:S01]  /*3c90*/  LDL R97, [R1+0x284] ;  /* 0x0002840001617983 */ /* 0x000ea20000100800 */
[----:B---3--:R-:W-:-:S03]  /*3ca0*/  @P0 IMAD.MOV.U32 R82, RZ, RZ, R96 ;  /* 0x000000ffff520224 */ /* 0x008fc600078e0060 */
[----:B------:R-:W3:Y:S04]  /*3cb0*/  LDL R96, [R1+0x288] ;  /* 0x0002880001607983 */ /* 0x000ee80000100800 */
[----:B------:R4:W3:Y:S02]  /*3cc0*/  @P0 LDG.E.U8 R138, desc[UR44][R82.64] ;  /* 0x0000002c528a0981 */ /* 0x0008e4000c1e1100 */
[----:B----4-:R-:W-:Y:S02]  /*3cd0*/  @P0 IMAD.MOV.U32 R82, RZ, RZ, R92 ;  /* 0x000000ffff520224 */ /* 0x010fe400078e005c */
[----:B------:R-:W4:Y:S01]  /*3ce0*/  LDL R92, [R1+0x280] ;  /* 0x00028000015c7983 */ /* 0x000f220000100800 */
[----:B-----5:R-:W-:-:S03]  /*3cf0*/  @P0 IMAD.MOV.U32 R83, RZ, RZ, R93 ;  /* 0x000000ffff530224 */ /* 0x020fc600078e005d */
[----:B------:R-:W5:Y:S04]  /*3d00*/  LDL R93, [R1+0x27c] ;  /* 0x00027c00015d7983 */ /* 0x000f680000100800 */
[----:B------:R0:W5:Y:S02]  /*3d10*/  @P0 LDG.E.U8 R119, desc[UR44][R82.64] ;  /* 0x0000002c52770981 */ /* 0x000164000c1e1100 */
[----:B0-----:R-:W-:Y:S02]  /*3d20*/  @P1 IMAD.MOV.U32 R82, RZ, RZ, R90 ;  /* 0x000000ffff521224 */ /* 0x001fe400078e005a */
[----:B------:R-:W5:Y:S01]  /*3d30*/  LDL R90, [R1+0x278] ;  /* 0x00027800015a7983 */ /* 0x000f620000100800 */
[----:B------:R-:W-:-:S03]  /*3d40*/  @P1 IMAD.MOV.U32 R83, RZ, RZ, R91 ;  /* 0x000000ffff531224 */ /* 0x000fc600078e005b */
[----:B------:R-:W5:Y:S04]  /*3d50*/  LDL R91, [R1+0x274] ;  /* 0x00027400015b7983 */ /* 0x000f680000100800 */
[----:B------:R0:W5:Y:S02]  /*3d60*/  @P1 LDG.E.U8 R103, desc[UR44][R82.64] ;  /* 0x0000002c52671981 */ /* 0x000164000c1e1100 */
[----:B0-----:R-:W-:Y:S02]  /*3d70*/  @P1 IMAD.MOV.U32 R82, RZ, RZ, R72 ;  /* 0x000000ffff521224 */ /* 0x001fe400078e0048 */
[----:B------:R-:W5:Y:S01]  /*3d80*/  LDL R72, [R1+0x270] ;  /* 0x0002700001487983 */ /* 0x000f620000100800 */
[----:B------:R-:W-:-:S03]  /*3d90*/  @P1 IMAD.MOV.U32 R83, RZ, RZ, R81 ;  /* 0x000000ffff531224 */ /* 0x000fc600078e0051 */
[----:B------:R-:W5:Y:S01]  /*3da0*/  LDL R81, [R1+0x26c] ;  /* 0x00026c0001517983 */ /* 0x000f620000100800 */
[C---:B------:R-:W-:Y:S02]  /*3db0*/  ISETP.GT.AND P2, PT, R111.reuse, 0x5, PT ;  /* 0x000000056f00780c */ /* 0x040fe40003f44270 */
        /* <DEDUP_REMOVED lines=11> */
[----:B------:R0:W5:Y:S01]  /*3e70*/  @P0 LDG.E.U8 R112, desc[UR44][R90.64] ;  /* 0x0000002c5a700981 */ /* 0x000162000c1e1100 */
[----:B------:R-:W-:-:S03]  /*3e80*/  ISETP.GT.AND P1, PT, R111, 0x7, PT ;  /* 0x000000076f00780c */ /* 0x000fc60003f24270 */
[----:B------:R1:W5:Y:S01]  /*3e90*/  @P2 LDG.E.U8 R109, desc[UR44][R82.64] ;  /* 0x0000002c526d2981 */ /* 0x000362000c1e1100 */
[----:B0-----:R-:W-:-:S03]  /*3ea0*/  @P0 IMAD.MOV.U32 R90, RZ, RZ, R72 ;  /* 0x000000ffff5a0224 */ /* 0x001fc600078e0048 */
[----:B------:R-:W5:Y:S01]  /*3eb0*/  LDL R72, [R1+0x250] ;  /* 0x0002500001487983 */ /* 0x000f620000100800 */
[----:B------:R-:W-:-:S03]  /*3ec0*/  @P0 IMAD.MOV.U32 R91, RZ, RZ, R81 ;  /* 0x000000ffff5b0224 */ /* 0x000fc600078e0051 */
[----:B------:R-:W5:Y:S01]  /*3ed0*/  LDL R81, [R1+0x24c] ;  /* 0x00024c0001517983 */ /* 0x000f620000100800 */
[----:B-1----:R-:W-:Y:S02]  /*3ee0*/  PRMT R82, RZ, 0x7610, R82 ;  /* 0x00007610ff527816 */ /* 0x002fe40000000052 */
[----:B------:R-:W-:Y:S02]  /*3ef0*/  ISETP.GT.AND P2, PT, R111, 0x8, PT ;  /* 0x000000086f00780c */ /* 0x000fe40003f44270 */
[----:B------:R-:W-:Y:S02]  /*3f00*/  PRMT R118, RZ, 0x7610, R118 ;  /* 0x00007610ff767816 */ /* 0x000fe40000000076 */
[----:B------:R0:W5:Y:S01]  /*3f10*/  @P0 LDG.E.U8 R82, desc[UR44][R90.64] ;  /* 0x0000002c5a520981 */ /* 0x000162000c1e1100 */
[----:B------:R-:W-:Y:S01]  /*3f20*/  PRMT R117, RZ, 0x7610, R117 ;  /* 0x00007610ff757816 */ /* 0x000fe20000000075 */
[----:B0-----:R-:W-:Y:S02]  /*3f30*/  @P1 IMAD.MOV.U32 R90, RZ, RZ, R120 ;  /* 0x000000ffff5a1224 */ /* 0x001fe400078e0078 */
[----:B------:R-:W-:Y:S01]  /*3f40*/  @P1 IMAD.MOV.U32 R91, RZ, RZ, R121 ;  /* 0x000000ffff5b1224 */ /* 0x000fe200078e0079 */
[----:B------:R-:W5:Y:S04]  /*3f50*/  LDL R120, [R1+0x248] ;  /* 0x0002480001787983 */ /* 0x000f680000100800 */
[----:B------:R-:W5:Y:S04]  /*3f60*/  LDL R121, [R1+0x244] ;  /* 0x0002440001797983 */ /* 0x000f680000100800 */
[----:B------:R2:W5:Y:S01]  /*3f70*/  @P1 LDG.E.U8 R118, desc[UR44][R90.64] ;  /* 0x0000002c5a761981 */ /* 0x000562000c1e1100 */
[----:B------:R-:W-:Y:S01]  /*3f80*/  PRMT R106, RZ, 0x7610, R106 ;  /* 0x00007610ff6a7816 */ /* 0x000fe2000000006a */
        /* <DEDUP_REMOVED lines=13> */
[----:B------:R-:W5:Y:S01]  /*4060*/  LDL R81, [R1+0x22c] ;  /* 0x00022c0001517983 */ /* 0x000f620000100800 */
[C---:B------:R-:W-:Y:S02]  /*4070*/  ISETP.GT.AND P0, PT, R111.reuse, 0x9, PT ;  /* 0x000000096f00780c */ /* 0x040fe40003f04270 */
[----:B------:R-:W-:Y:S02]  /*4080*/  PRMT R87, RZ, 0x7610, R87 ;  /* 0x00007610ff577816 */ /* 0x000fe40000000057 */
[----:B------:R-:W-:Y:S02]  /*4090*/  ISETP.GT.AND P1, PT, R111, 0xa, PT ;  /* 0x0000000a6f00780c */ /* 0x000fe40003f24270 */
[----:B------:R-:W-:Y:S02]  /*40a0*/  PRMT R137, RZ, 0x7610, R137 ;  /* 0x00007610ff897816 */ /* 0x000fe40000000089 */
[----:B------:R0:W5:Y:S01]  /*40b0*/  @P2 LDG.E.U8 R87, desc[UR44][R90.64] ;  /* 0x0000002c5a572981 */ /* 0x000162000c1e1100 */
[----:B------:R-:W-:-:S04]  /*40c0*/  PRMT R110, RZ, 0x7610, R110 ;  /* 0x00007610ff6e7816 */ /* 0x000fc8000000006e */
[----:B0-----:R-:W-:Y:S02]  /*40d0*/  @P0 IMAD.MOV.U32 R90, RZ, RZ, R120 ;  /* 0x000000ffff5a0224 */ /* 0x001fe400078e0078 */
[----:B------:R-:W5:Y:S01]  /*40e0*/  LDL R120, [R1+0x228] ;  /* 0x0002280001787983 */ /* 0x000f620000100800 */
[----:B------:R-:W-:-:S03]  /*40f0*/  @P0 IMAD.MOV.U32 R91, RZ, RZ, R121 ;  /* 0x000000ffff5b0224 */ /* 0x000fc600078e0079 */
[----:B------:R-:W5:Y:S04]  /*4100*/  LDL R121, [R1+0x224] ;  /* 0x0002240001797983 */ /* 0x000f680000100800 */
[----:B------:R2:W5:Y:S01]  /*4110*/  @P0 LDG.E.U8 R137, desc[UR44][R90.64] ;  /* 0x0000002c5a890981 */ /* 0x000562000c1e1100 */
[----:B------:R-:W-:Y:S01]  /*4120*/  PRMT R85, RZ, 0x7610, R85 ;  /* 0x00007610ff557816 */ /* 0x000fe20000000055 */
[----:B--2---:R-:W-:Y:S02]  /*4130*/  @P0 IMAD.MOV.U32 R91, RZ, RZ, R97 ;  /* 0x000000ffff5b0224 */ /* 0x004fe400078e0061 */
[----:B------:R-:W2:Y:S01]  /*4140*/  LDL R97, [R1+0x21c] ;  /* 0x00021c0001617983 */ /* 0x000ea20000100800 */
[----:B---3--:R-:W-:-:S03]  /*4150*/  @P0 IMAD.MOV.U32 R90, RZ, RZ, R96 ;  /* 0x000000ffff5a0224 */ /* 0x008fc600078e0060 */
[----:B------:R-:W3:Y:S04]  /*4160*/  LDL R96, [R1+0x220] ;  /* 0x0002200001607983 */ /* 0x000ee80000100800 */
[----:B------:R4:W3:Y:S02]  /*4170*/  @P0 LDG.E.U8 R110, desc[UR44][R90.64] ;  /* 0x0000002c5a6e0981 */ /* 0x0008e4000c1e1100 */
[----:B----4-:R-:W-:Y:S01]  /*4180*/  @P1 IMAD.MOV.U32 R90, RZ, RZ, R92 ;  /* 0x000000ffff5a1224 */ /* 0x010fe200078e005c */
[----:B------:R-:W-:Y:S01]  /*4190*/  ISETP.GT.AND P2, PT, R111, 0xb, PT ;  /* 0x0000000b6f00780c */ /* 0x000fe20003f44270 */
[----:B------:R-:W4:Y:S01]  /*41a0*/  LDL R92, [R1+0x20c] ;  /* 0x00020c00015c7983 */ /* 0x000f220000100800 */
[----:B-----5:R-:W-:-:S03]  /*41b0*/  @P1 IMAD.MOV.U32 R91, RZ, RZ, R93 ;  /* 0x000000ffff5b1224 */ /* 0x020fc600078e005d */
[----:B------:R-:W5:Y:S04]  /*41c0*/  LDL R93, [R1+0x214] ;  /* 0x00021400015d7983 */ /* 0x000f680000100800 */
[----:B------:R0:W4:Y:S02]  /*41d0*/  @P1 LDG.E.U8 R85, desc[UR44][R90.64] ;  /* 0x0000002c5a551981 */ /* 0x000124000c1e1100 */
[----:B0-----:R-:W-:Y:S02]  /*41e0*/  @P1 IMAD.MOV.U32 R90, RZ, RZ, R72 ;  /* 0x000000ffff5a1224 */ /* 0x001fe400078e0048 */
[----:B------:R-:W4:Y:S01]  /*41f0*/  LDL R72, [R1+0x218] ;  /* 0x0002180001487983 */ /* 0x000f220000100800 */
[----:B------:R-:W-:-:S03]  /*4200*/  @P1 IMAD.MOV.U32 R91, RZ, RZ, R81 ;  /* 0x000000ffff5b1224 */ /* 0x000fc600078e0051 */
[----:B------:R-:W4:Y:S01]  /*4210*/  LDL R81, [R1+0x210] ;  /* 0x0002100001517983 */ /* 0x000f220000100800 */
[----:B------:R-:W-:Y:S02]  /*4220*/  PRMT R83, RZ, 0x7610, R83 ;  /* 0x00007610ff537816 */ /* 0x000fe40000000053 */
[----:B------:R-:W-:Y:S02]  /*4230*/  ISETP.GT.AND P0, PT, R111, 0xc, PT ;  /* 0x0000000c6f00780c */ /* 0x000fe40003f04270 */
[----:B------:R-:W-:Y:S02]  /*4240*/  PRMT R116, RZ, 0x7610, R116 ;  /* 0x00007610ff747816 */ /* 0x000fe40000000074 */
[----:B------:R0:W4:Y:S01]  /*4250*/  @P1 LDG.E.U8 R83, desc[UR44][R90.64] ;  /* 0x0000002c5a531981 */ /* 0x000122000c1e1100 */
[----:B------:R-:W-:Y:S01]  /*4260*/  PRMT R107, RZ, 0x7610, R107 ;  /* 0x00007610ff6b7816 */ /* 0x000fe2000000006b */
[----:B0-----:R-:W-:Y:S02]  /*4270*/  @P2 IMAD.MOV.U32 R90, RZ, RZ, R120 ;  /* 0x000000ffff5a2224 */ /* 0x001fe400078e0078 */
[----:B------:R-:W4:Y:S01]  /*4280*/  LDL R120, [R1+0x208] ;  /* 0x0002080001787983 */ /* 0x000f220000100800 */
[----:B------:R-:W-:-:S03]  /*4290*/  @P2 IMAD.MOV.U32 R91, RZ, RZ, R121 ;  /* 0x000000ffff5b2224 */ /* 0x000fc600078e0079 */
[----:B------:R-:W4:Y:S04]  /*42a0*/  LDL R121, [R1+0x204] ;  /* 0x0002040001797983 */ /* 0x000f280000100800 */
[----:B------:R2:W4:Y:S01]  /*42b0*/  @P2 LDG.E.U8 R116, desc[UR44][R90.64] ;  /* 0x0000002c5a742981 */ /* 0x000522000c1e1100 */
[----:B------:R-:W-:Y:S01]  /*42c0*/  PRMT R187, RZ, 0x7610, R187 ;  /* 0x00007610ffbb7816 */ /* 0x000fe200000000bb */
[----:B--2---:R-:W-:Y:S02]  /*42d0*/  @P2 IMAD.MOV.U32 R91, RZ, RZ, R97 ;  /* 0x000000ffff5b2224 */ /* 0x004fe400078e0061 */
[----:B------:R-:W2:Y:S01]  /*42e0*/  LDL R97, [R1+0x1fc] ;  /* 0x0001fc0001617983 */ /* 0x000ea20000100800 */
[----:B---3--:R-:W-:-:S03]  /*42f0*/  @P2 IMAD.MOV.U32 R90, RZ, RZ, R96 ;  /* 0x000000ffff5a2224 */ /* 0x008fc600078e0060 */
[----:B------:R-:W3:Y:S04]  /*4300*/  LDL R96, [R1+0x200] ;  /* 0x0002000001607983 */ /* 0x000ee80000100800 */
[----:B------:R5:W3:Y:S02]  /*4310*/  @P2 LDG.E.U8 R107, desc[UR44][R90.64] ;  /* 0x0000002c5a6b2981 */ /* 0x000ae4000c1e1100 */
[----:B-----5:R-:W-:Y:S02]  /*4320*/  @P0 IMAD.MOV.U32 R91, RZ, RZ, R93 ;  /* 0x000000ffff5b0224 */ /* 0x020fe400078e005d */
[----:B------:R-:W5:Y:S01]  /*4330*/  LDL R93, [R1+0x1f4] ;  /* 0x0001f400015d7983 */ /* 0x000f620000100800 */
[----:B----4-:R-:W-:-:S03]  /*4340*/  @P0 IMAD.MOV.U32 R90, RZ, RZ, R72 ;  /* 0x000000ffff5a0224 */ /* 0x010fc600078e0048 */
[----:B------:R-:W4:Y:S04]  /*4350*/  LDL R72, [R1+0x1f8] ;  /* 0x0001f80001487983 */ /* 0x000f280000100800 */
[----:B------:R0:W4:Y:S02]  /*4360*/  @P0 LDG.E.U8 R187, desc[UR44][R90.64] ;  /* 0x0000002c5abb0981 */ /* 0x000124000c1e1100 */
[----:B0-----:R-:W-:Y:S02]  /*4370*/  @P0 IMAD.MOV.U32 R90, RZ, RZ, R81 ;  /* 0x000000ffff5a0224 */ /* 0x001fe400078e0051 */
[----:B------:R-:W4:Y:S01]  /*4380*/  LDL R81, [R1+0x1f0] ;  /* 0x0001f00001517983 */ /* 0x000f220000100800 */
[C---:B------:R-:W-:Y:S01]  /*4390*/  ISETP.GT.AND P1, PT, R111.reuse, 0xd, PT ;  /* 0x0000000d6f00780c */ /* 0x040fe20003f24270 */
[----:B------:R-:W-:Y:S01]  /*43a0*/  @P0 IMAD.MOV.U32 R91, RZ, RZ, R92 ;  /* 0x000000ffff5b0224 */ /* 0x000fe200078e005c */
[----:B------:R-:W-:Y:S01]  /*43b0*/  PRMT R185, RZ, 0x7610, R185 ;  /* 0x00007610ffb97816 */ /* 0x000fe200000000b9 */
[----:B------:R-:W4:Y:S01]  /*43c0*/  LDL R92, [R1+0x1ec] ;  /* 0x0001ec00015c7983 */ /* 0x000f220000100800 */
[----:B------:R-:W-:-:S02]  /*43d0*/  ISETP.GT.AND P2, PT, R111, 0xe, PT ;  /* 0x0000000e6f00780c */ /* 0x000fc40003f44270 */
[----:B------:R-:W-:Y:S02]  /*43e0*/  PRMT R183, RZ, 0x7610, R183 ;  /* 0x00007610ffb77816 */ /* 0x000fe400000000b7 */
[----:B------:R0:W4:Y:S01]  /*43f0*/  @P0 LDG.E.U8 R185, desc[UR44][R90.64] ;  /* 0x0000002c5ab90981 */ /* 0x000122000c1e1100 */
[----:B------:R-:W-:-:S04]  /*4400*/  PRMT R181, RZ, 0x7610, R181 ;  /* 0x00007610ffb57816 */ /* 0x000fc800000000b5 */
[----:B0-----:R-:W-:Y:S02]  /*4410*/  @P1 IMAD.MOV.U32 R90, RZ, RZ, R120 ;  /* 0x000000ffff5a1224 */ /* 0x001fe400078e0078 */
[----:B------:R-:W-:Y:S01]  /*4420*/  @P1 IMAD.MOV.U32 R91, RZ, RZ, R121 ;  /* 0x000000ffff5b1224 */ /* 0x000fe200078e0079 */
[----:B------:R-:W4:Y:S04]  /*4430*/  LDL R120, [R1+0x1e8] ;  /* 0x0001e80001787983 */ /* 0x000f280000100800 */
[----:B------:R2:W4:Y:S04]  /*4440*/  @P1 LDG.E.U8 R183, desc[UR44][R90.64] ;  /* 0x0000002c5ab71981 */ /* 0x000528000c1e1100 */
[----:B------:R-:W4:Y:S01]  /*4450*/  LDL R121, [R1+0x1e4] ;  /* 0x0001e40001797983 */ /* 0x000f220000100800 */
[----:B------:R-:W-:Y:S01]  /*4460*/  PRMT R179, RZ, 0x7610, R179 ;  /* 0x00007610ffb37816 */ /* 0x000fe200000000b3 */
[----:B--2---:R-:W-:-:S02]  /*4470*/  @P1 IMAD.MOV.U32 R91, RZ, RZ, R97 ;  /* 0x000000ffff5b1224 */ /* 0x004fc400078e0061 */
[----:B------:R-:W2:Y:S01]  /*4480*/  LDL R97, [R1+0x1dc] ;  /* 0x0001dc0001617983 */ /* 0x000ea20000100800 */
[----:B---3--:R-:W-:-:S03]  /*4490*/  @P1 IMAD.MOV.U32 R90, RZ, RZ, R96 ;  /* 0x000000ffff5a1224 */ /* 0x008fc600078e0060 */
[----:B------:R-:W3:Y:S04]  /*44a0*/  LDL R96, [R1+0x1d4] ;  /* 0x0001d40001607983 */ /* 0x000ee80000100800 */
[----:B------:R5:W3:Y:S02]  /*44b0*/  @P1 LDG.E.U8 R181, desc[UR44][R90.64] ;  /* 0x0000002c5ab51981 */ /* 0x000ae4000c1e1100 */
[----:B-----5:R-:W-:Y:S01]  /*44c0*/  @P2 IMAD.MOV.U32 R91, RZ, RZ, R93 ;  /* 0x000000ffff5b2224 */ /* 0x020fe200078e005d */
[----:B------:R-:W-:Y:S01]  /*44d0*/  ISETP.GT.AND P0, PT, R111, 0xf, PT ;  /* 0x0000000f6f00780c */ /* 0x000fe20003f04270 */
[----:B------:R-:W5:Y:S01]  /*44e0*/  LDL R93, [R1+0x1cc] ;  /* 0x0001cc00015d7983 */ /* 0x000f620000100800 */
[----:B----4-:R-:W-:-:S03]  /*44f0*/  @P2 IMAD.MOV.U32 R90, RZ, RZ, R72 ;  /* 0x000000ffff5a2224 */ /* 0x010fc600078e0048 */
[----:B------:R-:W4:Y:S04]  /*4500*/  LDL R72, [R1+0x1e0] ;  /* 0x0001e00001487983 */ /* 0x000f280000100800 */
[----:B------:R0:W5:Y:S02]  /*4510*/  @P2 LDG.E.U8 R179, desc[UR44][R90.64] ;  /* 0x0000002c5ab32981 */ /* 0x000164000c1e1100 */
[----:B0-----:R-:W-:Y:S02]  /*4520*/  @P2 IMAD.MOV.U32 R90, RZ, RZ, R81 ;  /* 0x000000ffff5a2224 */ /* 0x001fe400078e0051 */
[----:B------:R-:W3:Y:S01]  /*4530*/  LDL R81, [R1+0x1d8] ;  /* 0x0001d80001517983 */ /* 0x000ee20000100800 */
[----:B------:R-:W-:Y:S01]  /*4540*/  PRMT R177, RZ, 0x7610, R177 ;  /* 0x00007610ffb17816 */ /* 0x000fe200000000b1 */
[----:B------:R-:W-:-:S02]  /*4550*/  @P2 IMAD.MOV.U32 R91, RZ, RZ, R92 ;  /* 0x000000ffff5b2224 */ /* 0x000fc400078e005c */
[----:B------:R-:W5:Y:S01]  /*4560*/  LDL R92, [R1+0x1d0] ;  /* 0x0001d000015c7983 */ /* 0x000f620000100800 */
[----:B------:R-:W-:Y:S02]  /*4570*/  ISETP.GT.AND P1, PT, R111, 0x10, PT ;  /* 0x000000106f00780c */ /* 0x000fe40003f24270 */
[----:B------:R-:W-:Y:S01]  /*4580*/  PRMT R175, RZ, 0x7610, R175 ;  /* 0x00007610ffaf7816 */ /* 0x000fe200000000af */
[----:B------:R0:W5:Y:S01]  /*4590*/  @P2 LDG.E.U8 R177, desc[UR44][R90.64] ;  /* 0x0000002c5ab12981 */ /* 0x000162000c1e1100 */
[----:B------:R-:W-:Y:S01]  /*45a0*/  PRMT R173, RZ, 0x7610, R173 ;  /* 0x00007610ffad7816 */ /* 0x000fe200000000ad */
[----:B0-----:R-:W-:Y:S02]  /*45b0*/  @P0 IMAD.MOV.U32 R90, RZ, RZ, R120 ;  /* 0x000000ffff5a0224 */ /* 0x001fe400078e0078 */
[----:B------:R-:W5:Y:S01]  /*45c0*/  LDL R120, [R1+0x1c8] ;  /* 0x0001c80001787983 */ /* 0x000f620000100800 */
[----:B------:R-:W-:-:S03]  /*45d0*/  @P0 IMAD.MOV.U32 R91, RZ, RZ, R121 ;  /* 0x000000ffff5b0224 */ /* 0x000fc600078e0079 */
[----:B------:R-:W5:Y:S04]  /*45e0*/  LDL R121, [R1+0x1c4] ;  /* 0x0001c40001797983 */ /* 0x000f680000100800 */
[----:B------:R2:W5:Y:S02]  /*45f0*/  @P0 LDG.E.U8 R175, desc[UR44][R90.64] ;  /* 0x0000002c5aaf0981 */ /* 0x000564000c1e1100 */
[----:B--2---:R-:W-:Y:S02]  /*4600*/  @P0 IMAD.MOV.U32 R91, RZ, RZ, R97 ;  /* 0x000000ffff5b0224 */ /* 0x004fe400078e0061 */
[----:B------:R-:W2:Y:S01]  /*4610*/  LDL R97, [R1+0x1bc] ;  /* 0x0001bc0001617983 */ /* 0x000ea20000100800 */
[----:B----4-:R-:W-:-:S03]  /*4620*/  @P0 IMAD.MOV.U32 R90, RZ, RZ, R72 ;  /* 0x000000ffff5a0224 */ /* 0x010fc600078e0048 */
[----:B------:R-:W4:Y:S04]  /*4630*/  LDL R72, [R1+0x1c0] ;  /* 0x0001c00001487983 */ /* 0x000f280000100800 */
[----:B------:R3:W4:Y:S02]  /*4640*/  @P0 LDG.E.U8 R173, desc[UR44][R90.64] ;  /* 0x0000002c5aad0981 */ /* 0x000724000c1e1100 */
[----:B---3--:R-:W-:Y:S02]  /*4650*/  @P1 IMAD.MOV.U32 R90, RZ, RZ, R81 ;  /* 0x000000ffff5a1224 */ /* 0x008fe400078e0051 */
[----:B------:R-:W-:Y:S01]  /*4660*/  @P1 IMAD.MOV.U32 R91, RZ, RZ, R96 ;  /* 0x000000ffff5b1224 */ /* 0x000fe200078e0060 */
[----:B------:R-:W3:Y:S04]  /*4670*/  LDL R81, [R1+0x1b8] ;  /* 0x0001b80001517983 */ /* 0x000ee80000100800 */
[----:B------:R-:W3:Y:S01]  /*4680*/  LDL R96, [R1+0x1b4] ;  /* 0x0001b40001607983 */ /* 0x000ee20000100800 */
[----:B------:R-:W-:-:S02]  /*4690*/  ISETP.GT.AND P2, PT, R111, 0x11, PT ;  /* 0x000000116f00780c */ /* 0x000fc40003f44270 */
[----:B------:R-:W-:Y:S02]  /*46a0*/  PRMT R172, RZ, 0x7610, R172 ;  /* 0x00007610ffac7816 */ /* 0x000fe400000000ac */
[----:B------:R-:W-:-:S04]  /*46b0*/  PRMT R171, RZ, 0x7610, R171 ;  /* 0x00007610ffab7816 */ /* 0x000fc800000000ab */
[----:B------:R5:W3:Y:S01]  /*46c0*/  @P1 LDG.E.U8 R172, desc[UR44][R90.64] ;  /* 0x0000002c5aac1981 */ /* 0x000ae2000c1e1100 */
[----:B------:R-:W-:Y:S02]  /*46d0*/  ISETP.GT.AND P0, PT, R111, 0x12, PT ;  /* 0x000000126f00780c */ /* 0x000fe40003f04270 */
[----:B------:R-:W-:Y:S01]  /*46e0*/  PRMT R169, RZ, 0x7610, R169 ;  /* 0x00007610ffa97816 */ /* 0x000fe200000000a9 */
[----:B-----5:R-:W-:Y:S02]  /*46f0*/  @P1 IMAD.MOV.U32 R90, RZ, RZ, R92 ;  /* 0x000000ffff5a1224 */ /* 0x020fe400078e005c */
[----:B------:R-:W-:Y:S01]  /*4700*/  @P1 IMAD.MOV.U32 R91, RZ, RZ, R93 ;  /* 0x000000ffff5b1224 */ /* 0x000fe200078e005d */
[----:B------:R-:W5:Y:S04]  /*4710*/  LDL R92, [R1+0x1b0] ;  /* 0x0001b000015c7983 */ /* 0x000f680000100800 */
[----:B------:R-:W5:Y:S04]  /*4720*/  LDL R93, [R1+0x1ac] ;  /* 0x0001ac00015d7983 */ /* 0x000f680000100800 */
[----:B------:R0:W5:Y:S01]  /*4730*/  @P1 LDG.E.U8 R171, desc[UR44][R90.64] ;  /* 0x0000002c5aab1981 */ /* 0x000162000c1e1100 */
[----:B------:R-:W-:Y:S01]  /*4740*/  PRMT R136, RZ, 0x7610, R136 ;  /* 0x00007610ff887816 */ /* 0x000fe20000000088 */
[----:B0-----:R-:W-:-:S02]  /*4750*/  @P2 IMAD.MOV.U32 R90, RZ, RZ, R120 ;  /* 0x000000ffff5a2224 */ /* 0x001fc400078e0078 */
[----:B------:R-:W-:Y:S01]  /*4760*/  @P2 IMAD.MOV.U32 R91, RZ, RZ, R121 ;  /* 0x000000ffff5b2224 */ /* 0x000fe200078e0079 */
[----:B------:R-:W-:Y:S01]  /*4770*/  PRMT R100, RZ, 0x7610, R100 ;  /* 0x00007610ff647816 */ /* 0x000fe20000000064 */
[----:B------:R-:W5:Y:S04]  /*4780*/  LDL R121, [R1+0x18c] ;  /* 0x00018c0001797983 */ /* 0x000f680000100800 */
[----:B------:R2:W5:Y:S01]  /*4790*/  @P2 LDG.E.U8 R169, desc[UR44][R90.64] ;  /* 0x0000002c5aa92981 */ /* 0x000562000c1e1100 */
[----:B------:R-:W-:Y:S02]  /*47a0*/  ISETP.GT.AND P1, PT, R111, 0x13, PT ;  /* 0x000000136f00780c */ /* 0x000fe40003f24270 */
[----:B------:R-:W-:Y:S01]  /*47b0*/  PRMT R108, RZ, 0x7610, R108 ;  /* 0x00007610ff6c7816 */ /* 0x000fe2000000006c */
[----:B------:R-:W5:Y:S01]  /*47c0*/  LDL R120, [R1+0x190] ;  /* 0x0001900001787983 */ /* 0x000f620000100800 */
[----:B--2---:R-:W-:-:S03]  /*47d0*/  @P2 IMAD.MOV.U32 R91, RZ, RZ, R97 ;  /* 0x000000ffff5b2224 */ /* 0x004fc600078e0061 */
[----:B------:R-:W2:Y:S01]  /*47e0*/  LDL R97, [R1+0x1a4] ;  /* 0x0001a40001617983 */ /* 0x000ea20000100800 */
[----:B----4-:R-:W-:-:S03]  /*47f0*/  @P2 IMAD.MOV.U32 R90, RZ, RZ, R72 ;  /* 0x000000ffff5a2224 */ /* 0x010fc600078e0048 */
[----:B------:R-:W4:Y:S04]  /*4800*/  LDL R72, [R1+0x1a8] ;  /* 0x0001a80001487983 */ /* 0x000f280000100800 */
[----:B------:R3:W4:Y:S02]  /*4810*/  @P2 LDG.E.U8 R136, desc[UR44][R90.64] ;  /* 0x0000002c5a882981 */ /* 0x000724000c1e1100 */
[----:B---3--:R-:W-:Y:S02]  /*4820*/  @P0 IMAD.MOV.U32 R90, RZ, RZ, R81 ;  /* 0x000000ffff5a0224 */ /* 0x008fe400078e0051 */
[----:B------:R-:W3:Y:S01]  /*4830*/  LDL R81, [R1+0x1a0] ;  /* 0x0001a00001517983 */ /* 0x000ee20000100800 */
[----:B------:R-:W-:-:S03]  /*4840*/  @P0 IMAD.MOV.U32 R91, RZ, RZ, R96 ;  /* 0x000000ffff5b0224 */ /* 0x000fc600078e0060 */
[----:B------:R-:W3:Y:S04]  /*4850*/  LDL R96, [R1+0x19c] ;  /* 0x00019c0001607983 */ /* 0x000ee80000100800 */
[----:B------:R5:W3:Y:S01]  /*4860*/  @P0 LDG.E.U8 R100, desc[UR44][R90.64] ;  /* 0x0000002c5a640981 */ /* 0x000ae2000c1e1100 */
[----:B------:R-:W-:Y:S01]  /*4870*/  PRMT R135, RZ, 0x7610, R135 ;  /* 0x00007610ff877816 */ /* 0x000fe20000000087 */
[----:B-----5:R-:W-:Y:S02]  /*4880*/  @P0 IMAD.MOV.U32 R90, RZ, RZ, R92 ;  /* 0x000000ffff5a0224 */ /* 0x020fe400078e005c */
        /* <DEDUP_REMOVED lines=10> */
[----:B------:R-:W3:Y:S01]  /*4930*/  LDL R81, [R1+0x180] ;  /* 0x0001800001517983 */ /* 0x000ee20000100800 */
[----:B------:R-:W-:-:S03]  /*4940*/  @P1 IMAD.MOV.U32 R91, RZ, RZ, R96 ;  /* 0x000000ffff5b1224 */ /* 0x000fc600078e0060 */
[----:B------:R-:W3:Y:S01]  /*4950*/  LDL R96, [R1+0x17c] ;  /* 0x00017c0001607983 */ /* 0x000ee20000100800 */
[C---:B------:R-:W-:Y:S02]  /*4960*/  ISETP.GT.AND P2, PT, R111.reuse, 0x14, PT ;  /* 0x000000146f00780c */ /* 0x040fe40003f44270 */
[----:B------:R-:W-:Y:S02]  /*4970*/  PRMT R134, RZ, 0x7610, R134 ;  /* 0x00007610ff867816 */ /* 0x000fe40000000086 */
[----:B------:R-:W-:Y:S02]  /*4980*/  ISETP.GT.AND P0, PT, R111, 0x15, PT ;  /* 0x000000156f00780c */ /* 0x000fe40003f04270 */
[----:B------:R-:W-:Y:S02]  /*4990*/  PRMT R101, RZ, 0x7610, R101 ;  /* 0x00007610ff657816 */ /* 0x000fe40000000065 */
[----:B------:R5:W3:Y:S01]  /*49a0*/  @P1 LDG.E.U8 R134, desc[UR44][R90.64] ;  /* 0x0000002c5a861981 */ /* 0x000ae2000c1e1100 */
[----:B------:R-:W-:-:S04]  /*49b0*/  PRMT R115, RZ, 0x7610, R115 ;  /* 0x00007610ff737816 */ /* 0x000fc80000000073 */
[----:B-----5:R-:W-:Y:S02]  /*49c0*/  @P2 IMAD.MOV.U32 R90, RZ, RZ, R92 ;  /* 0x000000ffff5a2224 */ /* 0x020fe400078e005c */
[----:B------:R-:W5:Y:S01]  /*49d0*/  LDL R92, [R1+0x178] ;  /* 0x00017800015c7983 */ /* 0x000f620000100800 */
[----:B------:R-:W-:-:S03]  /*49e0*/  @P2 IMAD.MOV.U32 R91, RZ, RZ, R93 ;  /* 0x000000ffff5b2224 */ /* 0x000fc600078e005d */
[----:B------:R-:W5:Y:S04]  /*49f0*/  LDL R93, [R1+0x174] ;  /* 0x00017400015d7983 */ /* 0x000f680000100800 */
[----:B------:R0:W5:Y:S01]  /*4a00*/  @P2 LDG.E.U8 R101, desc[UR44][R90.64] ;  /* 0x0000002c5a652981 */ /* 0x000162000c1e1100 */
[----:B------:R-:W-:Y:S01]  /*4a10*/  PRMT R133, RZ, 0x7610, R133 ;  /* 0x00007610ff857816 */ /* 0x000fe20000000085 */
[----:B0-----:R-:W-:Y:S02]  /*4a20*/  @P2 IMAD.MOV.U32 R90, RZ, RZ, R120 ;  /* 0x000000ffff5a2224 */ /* 0x001fe400078e0078 */
[----:B------:R-:W-:Y:S01]  /*4a30*/  @P2 IMAD.MOV.U32 R91, RZ, RZ, R121 ;  /* 0x000000ffff5b2224 */ /* 0x000fe200078e0079 */
[----:B------:R-:W-:Y:S01]  /*4a40*/  ISETP.GT.AND P1, PT, R111, 0x16, PT ;  /* 0x000000166f00780c */ /* 0x000fe20003f24270 */
[----:B------:R-:W5:Y:S04]  /*4a50*/  LDL R121, [R1+0x154] ;  /* 0x0001540001797983 */ /* 0x000f680000100800 */
[----:B------:R2:W5:Y:S01]  /*4a60*/  @P2 LDG.E.U8 R115, desc[UR44][R90.64] ;  /* 0x0000002c5a732981 */ /* 0x000562000c1e1100 */
[----:B------:R-:W-:-:S02]  /*4a70*/  PRMT R132, RZ, 0x7610, R132 ;  /* 0x00007610ff847816 */ /* 0x000fc40000000084 */
        /* <DEDUP_REMOVED lines=11> */
[----:B------:R-:W-:-:S03]  /*4b30*/  ISETP.GT.AND P2, PT, R111, 0x17, PT ;  /* 0x000000176f00780c */ /* 0x000fc60003f44270 */
        /* <DEDUP_REMOVED lines=18> */
[----:B------:R-:W-:Y:S02]  /*4c60*/  PRMT R130, RZ, 0x7610, R130 ;  /* 0x00007610ff827816 */ /* 0x000fe40000000082 */
[----:B------:R-:W-:Y:S02]  /*4c70*/  ISETP.GT.AND P1, PT, R111, 0x19, PT ;  /* 0x000000196f00780c */ /* 0x000fe40003f24270 */
[----:B------:R0:W3:Y:S01]  /*4c80*/  @P2 LDG.E.U8 R131, desc[UR44][R90.64] ;  /* 0x0000002c5a832981 */ /* 0x0000e2000c1e1100 */
[----:B------:R-:W-:-:S02]  /*4c90*/  PRMT R114, RZ, 0x7610, R114 ;  /* 0x00007610ff727816 */ /* 0x000fc40000000072 */
[----:B0-----:R-:W-:Y:S01]  /*4ca0*/  PRMT R91, RZ, 0x7610, R91 ;  /* 0x00007610ff5b7816 */ /* 0x001fe2000000005b */
[----:B-----5:R0:W5:Y:S02]  /*4cb0*/  @P2 LDG.E.U8 R130, desc[UR44][R92.64] ;  /* 0x0000002c5c822981 */ /* 0x020164000c1e1100 */
[----:B0-----:R-:W-:Y:S02]  /*4cc0*/  @P0 IMAD.MOV.U32 R92, RZ, RZ, R120 ;  /* 0x000000ffff5c0224 */ /* 0x001fe400078e0078 */
[----:B------:R-:W-:Y:S01]  /*4cd0*/  @P0 IMAD.MOV.U32 R93, RZ, RZ, R121 ;  /* 0x000000ffff5d0224 */ /* 0x000fe200078e0079 */
[----:B------:R-:W-:Y:S01]  /*4ce0*/  PRMT R129, RZ, 0x7610, R129 ;  /* 0x00007610ff817816 */ /* 0x000fe20000000081 */
[----:B------:R-:W5:Y:S04]  /*4cf0*/  LDL R121, [R1+0x12c] ;  /* 0x00012c0001797983 */ /* 0x000f680000100800 */
[----:B------:R2:W5:Y:S01]  /*4d00*/  @P0 LDG.E.U8 R91, desc[UR44][R92.64] ;  /* 0x0000002c5c5b0981 */ /* 0x000562000c1e1100 */
[----:B------:R-:W-:-:S02]  /*4d10*/  ISETP.GT.AND P2, PT, R111, 0x1a, PT ;  /* 0x0000001a6f00780c */ /* 0x000fc40003f44270 */
[----:B------:R-:W-:Y:S01]  /*4d20*/  PRMT R128, RZ, 0x7610, R128 ;  /* 0x00007610ff807816 */ /* 0x000fe20000000080 */
[----:B------:R-:W5:Y:S01]  /*4d30*/  LDL R120, [R1+0x124] ;  /* 0x0001240001787983 */ /* 0x000f620000100800 */
[----:B--2---:R-:W-:-:S03]  /*4d40*/  @P0 IMAD.MOV.U32 R93, RZ, RZ, R97 ;  /* 0x000000ffff5d0224 */ /* 0x004fc600078e0061 */
[----:B------:R-:W2:Y:S01]  /*4d50*/  LDL R97, [R1+0x128] ;  /* 0x0001280001617983 */ /* 0x000ea20000100800 */
[----:B----4-:R-:W-:-:S03]  /*4d60*/  @P0 IMAD.MOV.U32 R92, RZ, RZ, R72 ;  /* 0x000000ffff5c0224 */ /* 0x010fc600078e0048 */
[----:B------:R-:W4:Y:S04]  /*4d70*/  LDL R72, [R1+0x130] ;  /* 0x0001300001487983 */ /* 0x000f280000100800 */
[----:B------:R3:W2:Y:S02]  /*4d80*/  @P0 LDG.E.U8 R114, desc[UR44][R92.64] ;  /* 0x0000002c5c720981 */ /* 0x0006a4000c1e1100 */
[----:B---3--:R-:W-:Y:S02]  /*4d90*/  @P1 IMAD.MOV.U32 R92, RZ, RZ, R81 ;  /* 0x000000ffff5c1224 */ /* 0x008fe400078e0051 */
[----:B------:R-:W3:Y:S01]  /*4da0*/  LDL R81, [R1+0x120] ;  /* 0x0001200001517983 */ /* 0x000ee20000100800 */
[----:B------:R-:W-:-:S03]  /*4db0*/  @P1 IMAD.MOV.U32 R93, RZ, RZ, R96 ;  /* 0x000000ffff5d1224 */ /* 0x000fc600078e0060 */
[----:B------:R-:W3:Y:S04]  /*4dc0*/  LDL R96, [R1+0x11c] ;  /* 0x00011c0001607983 */ /* 0x000ee80000100800 */
[----:B------:R0:W3:Y:S04]  /*4dd0*/  @P1 LDG.E.U8 R129, desc[UR44][R92.64] ;  /* 0x0000002c5c811981 */ /* 0x0000e8000c1e1100 */
[----:B------:R-:W0:Y:S04]  /*4de0*/  LDL R92, [R1+0x13c] ;  /* 0x00013c00015c7983 */ /* 0x000e280000100800 */
[----:B------:R-:W0:Y:S01]  /*4df0*/  LDL R93, [R1+0x140] ;  /* 0x00014000015d7983 */ /* 0x000e220000100800 */
[----:B------:R-:W-:-:S02]  /*4e00*/  ISETP.GT.AND P0, PT, R111, 0x1b, PT ;  /* 0x0000001b6f00780c */ /* 0x000fc40003f04270 */
[----:B------:R-:W-:Y:S02]  /*4e10*/  PRMT R98, RZ, 0x7610, R98 ;  /* 0x00007610ff627816 */ /* 0x000fe40000000062 */
[----:B------:R-:W-:Y:S02]  /*4e20*/  PRMT R89, RZ, 0x7610, R89 ;  /* 0x00007610ff597816 */ /* 0x000fe40000000059 */
[----:B------:R-:W-:Y:S02]  /*4e30*/  PRMT R126, RZ, 0x7610, R126 ;  /* 0x00007610ff7e7816 */ /* 0x000fe4000000007e */
[----:B0-----:R-:W-:-:S04]  /*4e40*/  @P1 LOP3.LUT R93, R93, R92, RZ, 0x3c, !PT ;  /* 0x0000005c5d5d1212 */ /* 0x001fc800078e3cff */
[----:B------:R-:W-:-:S04]  /*4e50*/  @P1 LOP3.LUT R92, R93, R92, RZ, 0x3c, !PT ;  /* 0x0000005c5d5c1212 */ /* 0x000fc800078e3cff */
[----:B------:R-:W-:-:S05]  /*4e60*/  @P1 LOP3.LUT R93, R93, R92, RZ, 0x3c, !PT ;  /* 0x0000005c5d5d1212 */ /* 0x000fca00078e3cff */
[----:B------:R0:W3:Y:S02]  /*4e70*/  @P1 LDG.E.U8 R128, desc[UR44][R92.64] ;  /* 0x0000002c5c801981 */ /* 0x0000e4000c1e1100 */
[----:B0-----:R-:W-:Y:S02]  /*4e80*/  @P2 IMAD.MOV.U32 R92, RZ, RZ, R142 ;  /* 0x000000ffff5c2224 */ /* 0x001fe400078e008e */
[----:B------:R-:W-:Y:S01]  /*4e90*/  @P2 IMAD.MOV.U32 R93, RZ, RZ, R143 ;  /* 0x000000ffff5d2224 */ /* 0x000fe200078e008f */
[----:B------:R-:W-:Y:S01]  /*4ea0*/  ISETP.GT.AND P1, PT, R111, 0x1c, PT ;  /* 0x0000001c6f00780c */ /* 0x000fe20003f24270 */
[----:B------:R-:W3:Y:S04]  /*4eb0*/  LDL R143, [R1+0x108] ;  /* 0x00010800018f7983 */ /* 0x000ee80000100800 */
[----:B------:R4:W3:Y:S01]  /*4ec0*/  @P2 LDG.E.U8 R98, desc[UR44][R92.64] ;  /* 0x0000002c5c622981 */ /* 0x0008e2000c1e1100 */
[----:B------:R-:W-:-:S02]  /*4ed0*/  PRMT R127, RZ, 0x7610, R127 ;  /* 0x00007610ff7f7816 */ /* 0x000fc4000000007f */
[----:B------:R-:W-:Y:S01]  /*4ee0*/  PRMT R113, RZ, 0x7610, R113 ;  /* 0x00007610ff717816 */ /* 0x000fe20000000071 */
[----:B------:R-:W3:Y:S01]  /*4ef0*/  LDL R142, [R1+0xf4] ;  /* 0x0000f400018e7983 */ /* 0x000ee20000100800 */
[----:B----4-:R-:W-:Y:S02]  /*4f00*/  @P2 IMAD.MOV.U32 R92, RZ, RZ, R72 ;  /* 0x000000ffff5c2224 */ /* 0x010fe400078e0048 */
[----:B-----5:R-:W-:Y:S01]  /*4f10*/  @P2 IMAD.MOV.U32 R93, RZ, RZ, R121 ;  /* 0x000000ffff5d2224 */ /* 0x020fe200078e0079 */
[----:B------:R-:W4:Y:S04]  /*4f20*/  LDL R72, [R1+0x110] ;  /* 0x0001100001487983 */ /* 0x000f280000100800 */
[----:B------:R2:W5:Y:S04]  /*4f30*/  @P2 LDG.E.U8 R89, desc[UR44][R92.64] ;  /* 0x0000002c5c592981 */ /* 0x000568000c1e1100 */
[----:B------:R-:W5:Y:S01]  /*4f40*/  LDL R121, [R1+0xfc] ;  /* 0x0000fc0001797983 */ /* 0x000f620000100800 */
[----:B--2---:R-:W-:-:S02]  /*4f50*/  @P0 IMAD.MOV.U32 R92, RZ, RZ, R97 ;  /* 0x000000ffff5c0224 */ /* 0x004fc400078e0061 */
[----:B---3--:R-:W-:Y:S02]  /*4f60*/  @P0 IMAD.MOV.U32 R97, RZ, RZ, R96 ;  /* 0x000000ffff610224 */ /* 0x008fe400078e0060 */
[----:B------:R-:W-:Y:S02]  /*4f70*/  @P0 IMAD.MOV.U32 R96, RZ, RZ, R81 ;  /* 0x000000ffff600224 */ /* 0x000fe400078e0051 */
[----:B------:R-:W-:Y:S01]  /*4f80*/  @P0 IMAD.MOV.U32 R93, RZ, RZ, R120 ;  /* 0x000000ffff5d0224 */ /* 0x000fe200078e0078 */
[----:B------:R-:W2:Y:S04]  /*4f90*/  LDL R81, [R1+0xf8] ;  /* 0x0000f80001517983 */ /* 0x000ea80000100800 */
[----:B------:R-:W3:Y:S04]  /*4fa0*/  @P0 LDG.E.U8 R126, desc[UR44][R96.64] ;  /* 0x0000002c607e0981 */ /* 0x000ee8000c1e1100 */
[----:B------:R0:W3:Y:S04]  /*4fb0*/  @P0 LDG.E.U8 R127, desc[UR44][R92.64] ;  /* 0x0000002c5c7f0981 */ /* 0x0000e8000c1e1100 */
[----:B------:R-:W5:Y:S04]  /*4fc0*/  LDL R120, [R1+0x100] ;  /* 0x0001000001787983 */ /* 0x000f680000100800 */
[----:B------:R-:W4:Y:S04]  /*4fd0*/  LDL R96, [R1+0x114] ;  /* 0x0001140001607983 */ /* 0x000f280000100800 */
[----:B------:R-:W4:Y:S01]  /*4fe0*/  LDL R97, [R1+0x118] ;  /* 0x0001180001617983 */ /* 0x000f220000100800 */
[----:B0-----:R-:W-:-:S02]  /*4ff0*/  PRMT R92, RZ, 0x7610, R92 ;  /* 0x00007610ff5c7816 */ /* 0x001fc4000000005c */
[----:B----4-:R-:W-:-:S04]  /*5000*/  @P1 LOP3.LUT R97, R97, R96, RZ, 0x3c, !PT ;  /* 0x0000006061611212 */ /* 0x010fc800078e3cff */
[----:B------:R-:W-:-:S04]  /*5010*/  @P1 LOP3.LUT R96, R97, R96, RZ, 0x3c, !PT ;  /* 0x0000006061601212 */ /* 0x000fc800078e3cff */
[----:B------:R-:W-:-:S05]  /*5020*/  @P1 LOP3.LUT R97, R97, R96, RZ, 0x3c, !PT ;  /* 0x0000006061611212 */ /* 0x000fca00078e3cff */
[----:B------:R0:W4:Y:S04]  /*5030*/  @P1 LDG.E.U8 R92, desc[UR44][R96.64] ;  /* 0x0000002c605c1981 */ /* 0x000128000c1e1100 */
[----:B------:R-:W2:Y:S01]  /*5040*/  LDL R97, [R1+0x10c] ;  /* 0x00010c0001617983 */ /* 0x000ea20000100800 */
[----:B0-----:R-:W-:Y:S01]  /*5050*/  @P1 IMAD.MOV.U32 R96, RZ, RZ, R72 ;  /* 0x000000ffff601224 */ /* 0x001fe200078e0048 */
[C---:B------:R-:W-:Y:S02]  /*5060*/  ISETP.GT.AND P2, PT, R111.reuse, 0x1d, PT ;  /* 0x0000001d6f00780c */ /* 0x040fe40003f44270 */
[----:B------:R-:W-:Y:S01]  /*5070*/  ISETP.GT.AND P0, PT, R111, 0x1e, PT ;  /* 0x0000001e6f00780c */ /* 0x000fe20003f04270 */
[----:B------:R-:W3:Y:S04]  /*5080*/  LDL R72, [R1+0xf0] ;  /* 0x0000f00001487983 */ /* 0x000ee80000100800 */
[----:B--2---:R0:W2:Y:S04]  /*5090*/  @P1 LDG.E.U8 R113, desc[UR44][R96.64] ;  /* 0x0000002c60711981 */ /* 0x0040a8000c1e1100 */
[----:B------:R-:W4:Y:S01]  /*50a0*/  LDL R97, [R1+0x104] ;  /* 0x0001040001617983 */ /* 0x000f220000100800 */
[----:B------:R-:W-:Y:S01]  /*50b0*/  PRMT R125, RZ, 0x7610, R125 ;  /* 0x00007610ff7d7816 */ /* 0x000fe2000000007d */
[----:B0-----:R-:W-:Y:S01]  /*50c0*/  @P2 IMAD.MOV.U32 R96, RZ, RZ, R143 ;  /* 0x000000ffff602224 */ /* 0x001fe200078e008f */
[----:B------:R-:W-:Y:S01]  /*50d0*/  PRMT R124, RZ, 0x7610, R124 ;  /* 0x00007610ff7c7816 */ /* 0x000fe2000000007c */
[----:B------:R-:W2:Y:S05]  /*50e0*/  LDL R143, [R1+0xd8] ;  /* 0x0000d800018f7983 */ /* 0x000eaa0000100800 */
[----:B-----5:R0:W5:Y:S02]  /*50f0*/  @P2 LDG.E.U8 R124, desc[UR44][R120.64] ;  /* 0x0000002c787c2981 */ /* 0x020164000c1e1100 */
[----:B0-----:R-:W-:-:S02]  /*5100*/  @P0 IMAD.MOV.U32 R120, RZ, RZ, R81 ;  /* 0x000000ffff780224 */ /* 0x001fc400078e0051 */
[----:B------:R-:W-:Y:S01]  /*5110*/  @P0 IMAD.MOV.U32 R121, RZ, RZ, R142 ;  /* 0x000000ffff790224 */ /* 0x000fe200078e008e */
[----:B------:R-:W-:Y:S01]  /*5120*/  PRMT R104, RZ, 0x7610, R104 ;  /* 0x00007610ff687816 */ /* 0x000fe20000000068 */
[----:B------:R-:W5:Y:S01]  /*5130*/  LDL R142, [R1+0xcc] ;  /* 0x0000cc00018e7983 */ /* 0x000f620000100800 */
[----:B------:R-:W-:Y:S02]  /*5140*/  ISETP.GT.AND P1, PT, R111, 0x1f, PT ;  /* 0x0000001f6f00780c */ /* 0x000fe40003f24270 */
[----:B------:R-:W-:Y:S01]  /*5150*/  PRMT R123, RZ, 0x7610, R123 ;  /* 0x00007610ff7b7816 */ /* 0x000fe2000000007b */
[----:B------:R-:W5:Y:S04]  /*5160*/  LDL R81, [R1+0xd0] ;  /* 0x0000d00001517983 */ /* 0x000f680000100800 */
[----:B----4-:R0:W4:Y:S02]  /*5170*/  @P2 LDG.E.U8 R125, desc[UR44][R96.64] ;  /* 0x0000002c607d2981 */ /* 0x010124000c1e1100 */
[----:B0-----:R-:W-:-:S06]  /*5180*/  PRMT R97, RZ, 0x7610, R97 ;  /* 0x00007610ff617816 */ /* 0x001fcc0000000061 */
[----:B------:R3:W4:Y:S04]  /*5190*/  @P0 LDG.E.U8 R97, desc[UR44][R120.64] ;  /* 0x0000002c78610981 */ /* 0x000728000c1e1100 */
[----:B------:R-:W2:Y:S01]  /*51a0*/  LDL R121, [R1+0xec] ;  /* 0x0000ec0001797983 */ /* 0x000ea20000100800 */
[----:B---3--:R-:W-:Y:S01]  /*51b0*/  @P0 IMAD.MOV.U32 R120, RZ, RZ, R72 ;  /* 0x000000ffff780224 */ /* 0x008fe200078e0048 */
[----:B------:R-:W-:Y:S02]  /*51c0*/  ISETP.GT.AND P2, PT, R111, 0x20, PT ;  /* 0x000000206f00780c */ /* 0x000fe40003f44270 */
[----:B------:R-:W-:Y:S01]  /*51d0*/  PRMT R122, RZ, 0x7610, R122 ;  /* 0x00007610ff7a7816 */ /* 0x000fe2000000007a */
[----:B------:R-:W3:Y:S04]  /*51e0*/  LDL R72, [R1+0xc8] ;  /* 0x0000c80001487983 */ /* 0x000ee80000100800 */
[----:B--2---:R0:W2:Y:S04]  /*51f0*/  @P0 LDG.E.U8 R104, desc[UR44][R120.64] ;  /* 0x0000002c78680981 */ /* 0x0040a8000c1e1100 */
[----:B------:R-:W0:Y:S04]  /*5200*/  LDL R120, [R1+0xe4] ;  /* 0x0000e40001787983 */ /* 0x000e280000100800 */
[----:B------:R-:W0:Y:S02]  /*5210*/  LDL R121, [R1+0xe8] ;  /* 0x0000e80001797983 */ /* 0x000e240000100800 */
[----:B0-----:R-:W-:-:S04]  /*5220*/  @P1 LOP3.LUT R121, R121, R120, RZ, 0x3c, !PT ;  /* 0x0000007879791212 */ /* 0x001fc800078e3cff */
[----:B------:R-:W-:-:S04]  /*5230*/  @P1 LOP3.LUT R120, R121, R120, RZ, 0x3c, !PT ;  /* 0x0000007879781212 */ /* 0x000fc800078e3cff */
[----:B------:R-:W-:-:S05]  /*5240*/  @P1 LOP3.LUT R121, R121, R120, RZ, 0x3c, !PT ;  /* 0x0000007879791212 */ /* 0x000fca00078e3cff */
[----:B------:R0:W2:Y:S04]  /*5250*/  @P1 LDG.E.U8 R123, desc[UR44][R120.64] ;  /* 0x0000002c787b1981 */ /* 0x0000a8000c1e1100 */
[----:B------:R-:W0:Y:S04]  /*5260*/  LDL R120, [R1+0xdc] ;  /* 0x0000dc0001787983 */ /* 0x000e280000100800 */
[----:B------:R-:W0:Y:S01]  /*5270*/  LDL R121, [R1+0xe0] ;  /* 0x0000e00001797983 */ /* 0x000e220000100800 */
[----:B------:R-:W-:Y:S02]  /*5280*/  PRMT R96, RZ, 0x7610, R96 ;  /* 0x00007610ff607816 */ /* 0x000fe40000000060 */
[----:B0-----:R-:W-:-:S04]  /*5290*/  @P1 LOP3.LUT R121, R121, R120, RZ, 0x3c, !PT ;  /* 0x0000007879791212 */ /* 0x001fc800078e3cff */
[----:B------:R-:W-:-:S04]  /*52a0*/  @P1 LOP3.LUT R120, R121, R120, RZ, 0x3c, !PT ;  /* 0x0000007879781212 */ /* 0x000fc800078e3cff */
[----:B------:R-:W-:-:S05]  /*52b0*/  @P1 LOP3.LUT R121, R121, R120, RZ, 0x3c, !PT ;  /* 0x0000007879791212 */ /* 0x000fca00078e3cff */
[----:B------:R0:W2:Y:S02]  /*52c0*/  @P1 LDG.E.U8 R122, desc[UR44][R120.64] ;  /* 0x0000002c787a1981 */ /* 0x0000a4000c1e1100 */
[----:B0-----:R-:W-:Y:S02]  /*52d0*/  @P2 IMAD.MOV.U32 R120, RZ, RZ, R143 ;  /* 0x000000ffff782224 */ /* 0x001fe400078e008f */
[----:B------:R-:W4:Y:S01]  /*52e0*/  LDL R121, [R1+0xd4] ;  /* 0x0000d40001797983 */ /* 0x000f220000100800 */
[----:B-----5:R-:W-:Y:S02]  /*52f0*/  @P2 IMAD.MOV.U32 R143, RZ, RZ, R142 ;  /* 0x000000ffff8f2224 */ /* 0x020fe400078e008e */
[----:B------:R-:W-:Y:S01]  /*5300*/  @P2 IMAD.MOV.U32 R142, RZ, RZ, R81 ;  /* 0x000000ffff8e2224 */ /* 0x000fe200078e0051 */
[----:B------:R-:W-:Y:S01]  /*5310*/  ISETP.GT.AND P0, PT, R111, 0x21, PT ;  /* 0x000000216f00780c */ /* 0x000fe20003f04270 */
[----:B------:R-:W5:Y:S04]  /*5320*/  LDL R81, [R1+0xa8] ;  /* 0x0000a80001517983 */ /* 0x000f680000100800 */
[----:B------:R3:W2:Y:S04]  /*5330*/  @P2 LDG.E.U8 R96, desc[UR44][R142.64] ;  /* 0x0000002c8e602981 */ /* 0x0006a8000c1e1100 */
[----:B------:R-:W5:Y:S01]  /*5340*/  LDL R143, [R1+0xc4] ;  /* 0x0000c400018f7983 */ /* 0x000f620000100800 */
[----:B------:R-:W-:-:S03]  /*5350*/  PRMT R93, RZ, 0x7610, R93 ;  /* 0x00007610ff5d7816 */ /* 0x000fc6000000005d */
[----:B---3--:R-:W-:Y:S01]  /*5360*/  @P0 IMAD.MOV.U32 R142, RZ, RZ, R72 ;  /* 0x000000ffff8e0224 */ /* 0x008fe200078e0048 */
[----:B------:R-:W-:Y:S01]  /*5370*/  ISETP.GT.AND P1, PT, R111, 0x22, PT ;  /* 0x000000226f00780c */ /* 0x000fe20003f24270 */
[----:B------:R-:W3:Y:S04]  /*5380*/  LDL R72, [R1+0xa0] ;  /* 0x0000a00001487983 */ /* 0x000ee80000100800 */
[----:B----4-:R0:W4:Y:S02]  /*5390*/  @P2 LDG.E.U8 R93, desc[UR44][R120.64] ;  /* 0x0000002c785d2981 */ /* 0x010124000c1e1100 */
[----:B0-----:R-:W-:-:S06]  /*53a0*/  PRMT R121, RZ, 0x7610, R121 ;  /* 0x00007610ff797816 */ /* 0x001fcc0000000079 */
[----:B-----5:R0:W5:Y:S04]  /*53b0*/  @P0 LDG.E.U8 R121, desc[UR44][R142.64] ;  /* 0x0000002c8e790981 */ /* 0x020168000c1e1100 */
[----:B------:R-:W0:Y:S04]  /*53c0*/  LDL R142, [R1+0xbc] ;  /* 0x0000bc00018e7983 */ /* 0x000e280000100800 */
[----:B------:R-:W0:Y:S01]  /*53d0*/  LDL R143, [R1+0xc0] ;  /* 0x0000c000018f7983 */ /* 0x000e220000100800 */
[----:B------:R-:W-:Y:S02]  /*53e0*/  PRMT R120, RZ, 0x7610, R120 ;  /* 0x00007610ff787816 */ /* 0x000fe40000000078 */
[----:B0-----:R-:W-:-:S04]  /*53f0*/  @P0 LOP3.LUT R143, R143, R142, RZ, 0x3c, !PT ;  /* 0x0000008e8f8f0212 */ /* 0x001fc800078e3cff */
[----:B------:R-:W-:-:S04]  /*5400*/  @P0 LOP3.LUT R142, R143, R142, RZ, 0x3c, !PT ;  /* 0x0000008e8f8e0212 */ /* 0x000fc800078e3cff */
[----:B------:R-:W-:-:S05]  /*5410*/  @P0 LOP3.LUT R143, R143, R142, RZ, 0x3c, !PT ;  /* 0x0000008e8f8f0212 */ /* 0x000fca00078e3cff */
[----:B------:R0:W5:Y:S04]  /*5420*/  @P0 LDG.E.U8 R120, desc[UR44][R142.64] ;  /* 0x0000002c8e780981 */ /* 0x000168000c1e1100 */
        /* <DEDUP_REMOVED lines=10> */
[----:B------:R-:W-:-:S02]  /*54d0*/  ISETP.GT.AND P2, PT, R111, 0x23, PT ;  /* 0x000000236f00780c */ /* 0x000fc40003f44270 */
[----:B0-----:R-:W-:-:S04]  /*54e0*/  @P1 LOP3.LUT R143, R143, R142, RZ, 0x3c, !PT ;  /* 0x0000008e8f8f1212 */ /* 0x001fc800078e3cff */
[----:B------:R-:W-:-:S04]  /*54f0*/  @P1 LOP3.LUT R142, R143, R142, RZ, 0x3c, !PT ;  /* 0x0000008e8f8e1212 */ /* 0x000fc800078e3cff */
[----:B------:R-:W-:-:S05]  /*5500*/  @P1 LOP3.LUT R143, R143, R142, RZ, 0x3c, !PT ;  /* 0x0000008e8f8f1212 */ /* 0x000fca00078e3cff */
[----:B------:R0:W4:Y:S04]  /*5510*/  @P1 LDG.E.U8 R90, desc[UR44][R142.64] ;  /* 0x0000002c8e5a1981 */ /* 0x000128000c1e1100 */
[----:B------:R-:W2:Y:S01]  /*5520*/  LDL R143, [R1+0xa4] ;  /* 0x0000a400018f7983 */ /* 0x000ea20000100800 */
[----:B------:R-:W-:Y:S01]  /*5530*/  PRMT R144, RZ, 0x7610, R144 ;  /* 0x00007610ff907816 */ /* 0x000fe20000000090 */
[----:B0-----:R-:W-:Y:S01]  /*5540*/  @P2 IMAD.MOV.U32 R142, RZ, RZ, R81 ;  /* 0x000000ffff8e2224 */ /* 0x001fe200078e0051 */
[----:B------:R-:W-:Y:S01]  /*5550*/  PRMT R145, RZ, 0x7610, R145 ;  /* 0x00007610ff917816 */ /* 0x000fe20000000091 */
[----:B------:R-:W5:Y:S04]  /*5560*/  LDL R81, [R1+0x80] ;  /* 0x0000800001517983 */ /* 0x000f680000100800 */
[----:B--2---:R3:W2:Y:S04]  /*5570*/  @P2 LDG.E.U8 R144, desc[UR44][R142.64] ;  /* 0x0000002c8e902981 */ /* 0x0046a8000c1e1100 */
[----:B------:R-:W4:Y:S01]  /*5580*/  LDL R143, [R1+0x9c] ;  /* 0x00009c00018f7983 */ /* 0x000f220000100800 */
[----:B---3--:R-:W-:Y:S01]  /*5590*/  @P2 IMAD.MOV.U32 R142, RZ, RZ, R72 ;  /* 0x000000ffff8e2224 */ /* 0x008fe200078e0048 */
[----:B------:R-:W-:-:S02]  /*55a0*/  ISETP.GT.AND P0, PT, R111, 0x24, PT ;  /* 0x000000246f00780c */ /* 0x000fc40003f04270 */
[----:B------:R-:W-:Y:S01]  /*55b0*/  PRMT R146, RZ, 0x7610, R146 ;  /* 0x00007610ff927816 */ /* 0x000fe20000000092 */
[----:B------:R-:W3:Y:S04]  /*55c0*/  LDL R72, [R1+0x78] ;  /* 0x0000780001487983 */ /* 0x000ee80000100800 */
[----:B----4-:R0:W4:Y:S04]  /*55d0*/  @P2 LDG.E.U8 R145, desc[UR44][R142.64] ;  /* 0x0000002c8e912981 */ /* 0x010128000c1e1100 */
        /* <DEDUP_REMOVED lines=12> */
[----:B------:R0:W2:Y:S04]  /*56a0*/  @P0 LDG.E.U8 R147, desc[UR44][R142.64] ;  /* 0x0000002c8e930981 */ /* 0x0000a8000c1e1100 */
[----:B------:R-:W0:Y:S04]  /*56b0*/  LDL R142, [R1+0x84] ;  /* 0x00008400018e7983 */ /* 0x000e280000100800 */
[----:B------:R-:W0:Y:S01]  /*56c0*/  LDL R143, [R1+0x88] ;  /* 0x00008800018f7983 */ /* 0x000e220000100800 */
[----:B------:R-:W-:Y:S02]  /*56d0*/  ISETP.GT.AND P1, PT, R111, 0x25, PT ;  /* 0x000000256f00780c */ /* 0x000fe40003f24270 */
[----:B------:R-:W-:-:S11]  /*56e0*/  PRMT R148, RZ, 0x7610, R148 ;  /* 0x00007610ff947816 */ /* 0x000fd60000000094 */
[----:B0-----:R-:W-:-:S04]  /*56f0*/  @P1 LOP3.LUT R143, R143, R142, RZ, 0x3c, !PT ;  /* 0x0000008e8f8f1212 */ /* 0x001fc800078e3cff */
[----:B------:R-:W-:-:S04]  /*5700*/  @P1 LOP3.LUT R142, R143, R142, RZ, 0x3c, !PT ;  /* 0x0000008e8f8e1212 */ /* 0x000fc800078e3cff */
[----:B------:R-:W-:-:S05]  /*5710*/  @P1 LOP3.LUT R143, R143, R142, RZ, 0x3c, !PT ;  /* 0x0000008e8f8f1212 */ /* 0x000fca00078e3cff */
[----:B------:R5:W2:Y:S04]  /*5720*/  @P1 LDG.E.U8 R148, desc[UR44][R142.64] ;  /* 0x0000002c8e941981 */ /* 0x000aa8000c1e1100 */
[----:B------:R-:W3:Y:S01]  /*5730*/  LDL R143, [R1+0x7c] ;  /* 0x00007c00018f7983 */ /* 0x000ee20000100800 */
[----:B------:R-:W-:Y:S01]  /*5740*/  PRMT R149, RZ, 0x7610, R149 ;  /* 0x00007610ff957816 */ /* 0x000fe20000000095 */
[----:B-----5:R-:W-:Y:S01]  /*5750*/  @P1 IMAD.MOV.U32 R142, RZ, RZ, R81 ;  /* 0x000000ffff8e1224 */ /* 0x020fe200078e0051 */
[----:B------:R-:W-:Y:S01]  /*5760*/  ISETP.GT.AND P2, PT, R111, 0x26, PT ;  /* 0x000000266f00780c */ /* 0x000fe20003f44270 */
[----:B------:R-:W5:Y:S01]  /*5770*/  LDL R81, [R1+0x58] ;  /* 0x0000580001517983 */ /* 0x000f620000100800 */
[----:B------:R-:W-:-:S03]  /*5780*/  PRMT R150, RZ, 0x7610, R150 ;  /* 0x00007610ff967816 */ /* 0x000fc60000000096 */
[----:B---3--:R0:W3:Y:S04]  /*5790*/  @P1 LDG.E.U8 R149, desc[UR44][R142.64] ;  /* 0x0000002c8e951981 */ /* 0x0080e8000c1e1100 */
[----:B------:R-:W4:Y:S04]  /*57a0*/  LDL R143, [R1+0x74] ;  /* 0x00007400018f7983 */ /* 0x000f280000100800 */
[----:B0-----:R-:W-:Y:S01]  /*57b0*/  @P2 IMAD.MOV.U32 R142, RZ, RZ, R72 ;  /* 0x000000ffff8e2224 */ /* 0x001fe200078e0048 */
[----:B------:R-:W-:Y:S02]  /*57c0*/  PRMT R151, RZ, 0x7610, R151 ;  /* 0x00007610ff977816 */ /* 0x000fe40000000097 */
[----:B------:R-:W-:Y:S01]  /*57d0*/  ISETP.GT.AND P0, PT, R111, 0x27, PT ;  /* 0x000000276f00780c */ /* 0x000fe20003f04270 */
[----:B------:R-:W2:Y:S04]  /*57e0*/  LDL R72, [R1+0x50] ;  /* 0x0000500001487983 */ /* 0x000ea80000100800 */
[----:B----4-:R0:W4:Y:S04]  /*57f0*/  @P2 LDG.E.U8 R150, desc[UR44][R142.64] ;  /* 0x0000002c8e962981 */ /* 0x010128000c1e1100 */
[----:B------:R-:W0:Y:S04]  /*5800*/  LDL R142, [R1+0x6c] ;  /* 0x00006c00018e7983 */ /* 0x000e280000100800 */
[----:B------:R-:W0:Y:S02]  /*5810*/  LDL R143, [R1+0x70] ;  /* 0x00007000018f7983 */ /* 0x000e240000100800 */
[----:B0-----:R-:W-:-:S04]  /*5820*/  @P2 LOP3.LUT R143, R143, R142, RZ, 0x3c, !PT ;  /* 0x0000008e8f8f2212 */ /* 0x001fc800078e3cff */
[----:B------:R-:W-:-:S04]  /*5830*/  @P2 LOP3.LUT R142, R143, R142, RZ, 0x3c, !PT ;  /* 0x0000008e8f8e2212 */ /* 0x000fc800078e3cff */
[----:B------:R-:W-:-:S05]  /*5840*/  @P2 LOP3.LUT R143, R143, R142, RZ, 0x3c, !PT ;  /* 0x0000008e8f8f2212 */ /* 0x000fca00078e3cff */
[----:B------:R0:W3:Y:S04]  /*5850*/  @P2 LDG.E.U8 R151, desc[UR44][R142.64] ;  /* 0x0000002c8e972981 */ /* 0x0000e8000c1e1100 */
[----:B------:R-:W0:Y:S04]  /*5860*/  LDL R142, [R1+0x64] ;  /* 0x00006400018e7983 */ /* 0x000e280000100800 */
[----:B------:R-:W0:Y:S01]  /*5870*/  LDL R143, [R1+0x68] ;  /* 0x00006800018f7983 */ /* 0x000e220000100800 */
[----:B------:R-:W-:Y:S02]  /*5880*/  PRMT R152, RZ, 0x7610, R152 ;  /* 0x00007610ff987816 */ /* 0x000fe40000000098 */
[----:B0-----:R-:W-:-:S04]  /*5890*/  @P0 LOP3.LUT R143, R143, R142, RZ, 0x3c, !PT ;  /* 0x0000008e8f8f0212 */ /* 0x001fc800078e3cff */
[----:B------:R-:W-:-:S04]  /*58a0*/  @P0 LOP3.LUT R142, R143, R142, RZ, 0x3c, !PT ;  /* 0x0000008e8f8e0212 */ /* 0x000fc800078e3cff */
[----:B------:R-:W-:-:S05]  /*58b0*/  @P0 LOP3.LUT R143, R143, R142, RZ, 0x3c, !PT ;  /* 0x0000008e8f8f0212 */ /* 0x000fca00078e3cff */
[----:B------:R0:W3:Y:S04]  /*58c0*/  @P0 LDG.E.U8 R152, desc[UR44][R142.64] ;  /* 0x0000002c8e980981 */ /* 0x0000e8000c1e1100 */
[----:B------:R-:W0:Y:S04]  /*58d0*/  LDL R142, [R1+0x5c] ;  /* 0x00005c00018e7983 */ /* 0x000e280000100800 */
[----:B------:R-:W0:Y:S01]  /*58e0*/  LDL R143, [R1+0x60] ;  /* 0x00006000018f7983 */ /* 0x000e220000100800 */
[----:B------:R-:W-:Y:S02]  /*58f0*/  PRMT R153, RZ, 0x7610, R153 ;  /* 0x00007610ff997816 */ /* 0x000fe40000000099 */
[----:B------:R-:W-:-:S02]  /*5900*/  ISETP.GT.AND P1, PT, R111, 0x28, PT ;  /* 0x000000286f00780c */ /* 0x000fc40003f24270 */
[----:B0-----:R-:W-:-:S04]  /*5910*/  @P0 LOP3.LUT R143, R143, R142, RZ, 0x3c, !PT ;  /* 0x0000008e8f8f0212 */ /* 0x001fc800078e3cff */
[----:B------:R-:W-:-:S04]  /*5920*/  @P0 LOP3.LUT R142, R143, R142, RZ, 0x3c, !PT ;  /* 0x0000008e8f8e0212 */ /* 0x000fc800078e3cff */
[----:B------:R-:W-:-:S05]  /*5930*/  @P0 LOP3.LUT R143, R143, R142, RZ, 0x3c, !PT ;  /* 0x0000008e8f8f0212 */ /* 0x000fca00078e3cff */
[----:B------:R5:W3:Y:S04]  /*5940*/  @P0 LDG.E.U8 R153, desc[UR44][R142.64] ;  /* 0x0000002c8e990981 */ /* 0x000ae8000c1e1100 */
[----:B------:R-:W2:Y:S01]  /*5950*/  LDL R143, [R1+0x54] ;  /* 0x00005400018f7983 */ /* 0x000ea20000100800 */
[----:B------:R-:W-:Y:S01]  /*5960*/  PRMT R154, RZ, 0x7610, R154 ;  /* 0x00007610ff9a7816 */ /* 0x000fe2000000009a */
[----:B-----5:R-:W-:Y:S01]  /*5970*/  @P1 IMAD.MOV.U32 R142, RZ, RZ, R81 ;  /* 0x000000ffff8e1224 */ /* 0x020fe200078e0051 */
[----:B------:R-:W-:Y:S01]  /*5980*/  PRMT R155, RZ, 0x7610, R155 ;  /* 0x00007610ff9b7816 */ /* 0x000fe2000000009b */
[----:B------:R-:W5:Y:S04]  /*5990*/  LDL R81, [R1+0x30] ;  /* 0x0000300001517983 */ /* 0x000f680000100800 */
[----:B--2---:R0:W2:Y:S04]  /*59a0*/  @P1 LDG.E.U8 R154, desc[UR44][R142.64] ;  /* 0x0000002c8e9a1981 */ /* 0x0040a8000c1e1100 */
[----:B------:R-:W4:Y:S01]  /*59b0*/  LDL R143, [R1+0x4c] ;  /* 0x00004c00018f7983 */ /* 0x000f220000100800 */
[----:B0-----:R-:W-:Y:S01]  /*59c0*/  @P1 IMAD.MOV.U32 R142, RZ, RZ, R72 ;  /* 0x000000ffff8e1224 */ /* 0x001fe200078e0048 */
        /* <DEDUP_REMOVED lines=9> */
[----:B------:R0:W4:Y:S04]  /*5a60*/  @P2 LDG.E.U8 R156, desc[UR44][R142.64] ;  /* 0x0000002c8e9c2981 */ /* 0x000128000c1e1100 */
[----:B------:R-:W0:Y:S04]  /*5a70*/  LDL R142, [R1+0x3c] ;  /* 0x00003c00018e7983 */ /* 0x000e280000100800 */
[----:B------:R-:W0:Y:S01]  /*5a80*/  LDL R143, [R1+0x40] ;  /* 0x00004000018f7983 */ /* 0x000e220000100800 */
[----:B------:R-:W-:Y:S02]  /*5a90*/  PRMT R157, RZ, 0x7610, R157 ;  /* 0x00007610ff9d7816 */ /* 0x000fe4000000009d */
[----:B0-----:R-:W-:-:S04]  /*5aa0*/  @P2 LOP3.LUT R143, R143, R142, RZ, 0x3c, !PT ;  /* 0x0000008e8f8f2212 */ /* 0x001fc800078e3cff */
[----:B------:R-:W-:-:S04]  /*5ab0*/  @P2 LOP3.LUT R142, R143, R142, RZ, 0x3c, !PT ;  /* 0x0000008e8f8e2212 */ /* 0x000fc800078e3cff */
[----:B------:R-:W-:-:S05]  /*5ac0*/  @P2 LOP3.LUT R143, R143, R142, RZ, 0x3c, !PT ;  /* 0x0000008e8f8f2212 */ /* 0x000fca00078e3cff */
[----:B------:R0:W4:Y:S04]  /*5ad0*/  @P2 LDG.E.U8 R157, desc[UR44][R142.64] ;  /* 0x0000002c8e9d2981 */ /* 0x000128000c1e1100 */
[----:B------:R-:W0:Y:S04]  /*5ae0*/  LDL R142, [R1+0x34] ;  /* 0x00003400018e7983 */ /* 0x000e280000100800 */
[----:B------:R-:W0:Y:S01]  /*5af0*/  LDL R143, [R1+0x38] ;  /* 0x00003800018f7983 */ /* 0x000e220000100800 */
[----:B------:R-:W-:Y:S02]  /*5b00*/  ISETP.GT.AND P0, PT, R111, 0x2a, PT ;  /* 0x0000002a6f00780c */ /* 0x000fe40003f04270 */
[----:B------:R-:W-:-:S11]  /*5b10*/  PRMT R158, RZ, 0x7610, R158 ;  /* 0x00007610ff9e7816 */ /* 0x000fd6000000009e */
[----:B0-----:R-:W-:-:S04]  /*5b20*/  @P0 LOP3.LUT R143, R143, R142, RZ, 0x3c, !PT ;  /* 0x0000008e8f8f0212 */ /* 0x001fc800078e3cff */
[----:B------:R-:W-:-:S04]  /*5b30*/  @P0 LOP3.LUT R142, R143, R142, RZ, 0x3c, !PT ;  /* 0x0000008e8f8e0212 */ /* 0x000fc800078e3cff */
[----:B------:R-:W-:-:S05]  /*5b40*/  @P0 LOP3.LUT R143, R143, R142, RZ, 0x3c, !PT ;  /* 0x0000008e8f8f0212 */ /* 0x000fca00078e3cff */
[----:B------:R5:W4:Y:S04]  /*5b50*/  @P0 LDG.E.U8 R158, desc[UR44][R142.64] ;  /* 0x0000002c8e9e0981 */ /* 0x000b28000c1e1100 */
[----:B------:R-:W2:Y:S01]  /*5b60*/  LDL R143, [R1+0x2c] ;  /* 0x00002c00018f7983 */ /* 0x000ea20000100800 */
[----:B------:R-:W-:Y:S01]  /*5b70*/  PRMT R159, RZ, 0x7610, R159 ;  /* 0x00007610ff9f7816 */ /* 0x000fe2000000009f */
[----:B-----5:R-:W-:Y:S01]  /*5b80*/  @P0 IMAD.MOV.U32 R142, RZ, RZ, R81 ;  /* 0x000000ffff8e0224 */ /* 0x020fe200078e0051 */
[----:B------:R-:W-:Y:S01]  /*5b90*/  ISETP.GT.AND P1, PT, R111, 0x2b, PT ;  /* 0x0000002b6f00780c */ /* 0x000fe20003f24270 */
[----:B------:R-:W5:Y:S01]  /*5ba0*/  LDL R81, [R1+0x8] ;  /* 0x0000080001517983 */ /* 0x000f620000100800 */
[----:B------:R-:W-:-:S03]  /*5bb0*/  PRMT R160, RZ, 0x7610, R160 ;  /* 0x00007610ffa07816 */ /* 0x000fc600000000a0 */
[----:B--2---:R3:W2:Y:S04]  /*5bc0*/  @P0 LDG.E.U8 R159, desc[UR44][R142.64] ;  /* 0x0000002c8e9f0981 */ /* 0x0046a8000c1e1100 */
[----:B------:R-:W4:Y:S04]  /*5bd0*/  LDL R143, [R1+0x24] ;  /* 0x00002400018f7983 */ /* 0x000f280000100800 */
[----:B---3--:R-:W-:Y:S01]  /*5be0*/  @P1 IMAD.MOV.U32 R142, RZ, RZ, R72 ;  /* 0x000000ffff8e1224 */ /* 0x008fe200078e0048 */
[----:B------:R-:W-:Y:S02]  /*5bf0*/  PRMT R161, RZ, 0x7610, R161 ;  /* 0x00007610ffa17816 */ /* 0x000fe400000000a1 */
[----:B------:R-:W-:Y:S01]  /*5c00*/  ISETP.GT.AND P2, PT, R111, 0x2c, PT ;  /* 0x0000002c6f00780c */ /* 0x000fe20003f44270 */
[----:B------:R-:W3:Y:S04]  /*5c10*/  LDL R72, [R1] ;  /* 0x0000000001487983 */ /* 0x000ee80000100800 */
        /* <DEDUP_REMOVED lines=16> */
[----:B------:R-:W-:Y:S02]  /*5d20*/  PRMT R163, RZ, 0x7610, R163 ;  /* 0x00007610ffa37816 */ /* 0x000fe400000000a3 */
[----:B------:R-:W-:-:S02]  /*5d30*/  ISETP.GT.AND P0, PT, R111, 0x2d, PT ;  /* 0x0000002d6f00780c */ /* 0x000fc40003f04270 */
[----:B0-----:R-:W-:-:S04]  /*5d40*/  @P2 LOP3.LUT R143, R143, R142, RZ, 0x3c, !PT ;  /* 0x0000008e8f8f2212 */ /* 0x001fc800078e3cff */
[----:B------:R-:W-:-:S04]  /*5d50*/  @P2 LOP3.LUT R142, R143, R142, RZ, 0x3c, !PT ;  /* 0x0000008e8f8e2212 */ /* 0x000fc800078e3cff */
[----:B------:R-:W-:-:S05]  /*5d60*/  @P2 LOP3.LUT R143, R143, R142, RZ, 0x3c, !PT ;  /* 0x0000008e8f8f2212 */ /* 0x000fca00078e3cff */
[----:B------:R5:W2:Y:S04]  /*5d70*/  @P2 LDG.E.U8 R163, desc[UR44][R142.64] ;  /* 0x0000002c8ea32981 */ /* 0x000aa8000c1e1100 */
[----:B------:R-:W3:Y:S01]  /*5d80*/  LDL R143, [R1+0x4] ;  /* 0x00000400018f7983 */ /* 0x000ee20000100800 */
[C---:B------:R-:W-:Y:S01]  /*5d90*/  ISETP.GT.AND P1, PT, R111.reuse, 0x2e, PT ;  /* 0x0000002e6f00780c */ /* 0x040fe20003f24270 */
[----:B-----5:R-:W-:Y:S01]  /*5da0*/  @P0 IMAD.MOV.U32 R142, RZ, RZ, R81 ;  /* 0x000000ffff8e0224 */ /* 0x020fe200078e0051 */
[----:B------:R-:W-:Y:S02]  /*5db0*/  PRMT R164, RZ, 0x7610, R164 ;  /* 0x00007610ffa47816 */ /* 0x000fe400000000a4 */
[----:B------:R-:W-:Y:S02]  /*5dc0*/  PRMT R165, RZ, 0x7610, R165 ;  /* 0x00007610ffa57816 */ /* 0x000fe400000000a5 */
[----:B------:R-:W-:-:S02]  /*5dd0*/  ISETP.GT.AND P2, PT, R111, 0x2f, PT ;  /* 0x0000002f6f00780c */ /* 0x000fc40003f44270 */
[----:B------:R-:W-:Y:S02]  /*5de0*/  PRMT R166, RZ, 0x7610, R166 ;  /* 0x00007610ffa67816 */ /* 0x000fe400000000a6 */
[----:B------:R-:W-:Y:S02]  /*5df0*/  PRMT R167, RZ, 0x7610, R167 ;  /* 0x00007610ffa77816 */ /* 0x000fe400000000a7 */
[----:B------:R-:W-:Y:S02]  /*5e00*/  PRMT R168, RZ, 0x7610, R168 ;  /* 0x00007610ffa87816 */ /* 0x000fe400000000a8 */
[----:B------:R-:W-:Y:S02]  /*5e10*/  PRMT R170, RZ, 0x7610, R170 ;  /* 0x00007610ffaa7816 */ /* 0x000fe400000000aa */
[----:B------:R-:W-:Y:S02]  /*5e20*/  PRMT R174, RZ, 0x7610, R174 ;  /* 0x00007610ffae7816 */ /* 0x000fe400000000ae */
[----:B------:R-:W-:-:S02]  /*5e30*/  PRMT R176, RZ, 0x7610, R176 ;  /* 0x00007610ffb07816 */ /* 0x000fc400000000b0 */
        /* <DEDUP_REMOVED lines=25> */
[----:B------:R-:W-:Y:S02]  /*5fd0*/  LOP3.LUT R141, R141, 0xffff, RZ, 0xc0, !PT ;  /* 0x0000ffff8d8d7812 */ /* 0x000fe400078ec0ff */
[----:B------:R-:W-:Y:S02]  /*5fe0*/  LOP3.LUT R140, R140, 0xffff, RZ, 0xc0, !PT ;  /* 0x0000ffff8c8c7812 */ /* 0x000fe400078ec0ff */
[----:B------:R-:W-:Y:S02]  /*5ff0*/  LOP3.LUT R112, R112, 0xffff, RZ, 0xc0, !PT ;  /* 0x0000ffff70707812 */ /* 0x000fe400078ec0ff */
[----:B------:R-:W-:Y:S02]  /*6000*/  LOP3.LUT R118, R118, 0xffff, RZ, 0xc0, !PT ;  /* 0x0000ffff76767812 */ /* 0x000fe400078ec0ff */
[----:B------:R-:W-:-:S02]  /*6010*/  LOP3.LUT R139, R139, 0xffff, RZ, 0xc0, !PT ;  /* 0x0000ffff8b8b7812 */ /* 0x000fc400078ec0ff */
[----:B------:R-:W-:Y:S02]  /*6020*/  LOP3.LUT R138, R138, 0xffff, RZ, 0xc0, !PT ;  /* 0x0000ffff8a8a7812 */ /* 0x000fe400078ec0ff */
[----:B------:R-:W-:Y:S02]  /*6030*/  LOP3.LUT R103, R103, 0xffff, RZ, 0xc0, !PT ;  /* 0x0000ffff67677812 */ /* 0x000fe400078ec0ff */
[----:B------:R-:W-:Y:S01]  /*6040*/  LOP3.LUT R94, R94, 0xffff, RZ, 0xc0, !PT ;  /* 0x0000ffff5e5e7812 */ /* 0x000fe200078ec0ff */
[----:B---3--:R0:W3:Y:S02]  /*6050*/  @P0 LDG.E.U8 R164, desc[UR44][R142.64] ;  /* 0x0000002c8ea40981 */ /* 0x0080e4000c1e1100 */
[----:B0-----:R-:W-:Y:S02]  /*6060*/  @P0 IMAD.MOV.U32 R142, RZ, RZ, R72 ;  /* 0x000000ffff8e0224 */ /* 0x001fe400078e0048 */
[----:B------:R-:W-:-:S05]  /*6070*/  @P0 IMAD.MOV.U32 R143, RZ, RZ, R252 ;  /* 0x000000ffff8f0224 */ /* 0x000fca00078e00fc */
[----:B------:R0:W5:Y:S02]  /*6080*/  @P0 LDG.E.U8 R165, desc[UR44][R142.64] ;  /* 0x0000002c8ea50981 */ /* 0x000164000c1e1100 */
[----:B0-----:R-:W-:Y:S02]  /*6090*/  @P1 IMAD.MOV.U32 R142, RZ, RZ, R251 ;  /* 0x000000ffff8e1224 */ /* 0x001fe400078e00fb */
[----:B------:R-:W-:-:S05]  /*60a0*/  @P1 IMAD.MOV.U32 R143, RZ, RZ, R250 ;  /* 0x000000ffff8f1224 */ /* 0x000fca00078e00fa */
[----:B------:R0:W5:Y:S01]  /*60b0*/  @P1 LDG.E.U8 R166, desc[UR44][R142.64] ;  /* 0x0000002c8ea61981 */ /* 0x000162000c1e1100 */
[----:B------:R-:W-:Y:S01]  /*60c0*/  ISETP.GT.AND P0, PT, R111, 0x30, PT ;  /* 0x000000306f00780c */ /* 0x000fe20003f04270 */
        /* <DEDUP_REMOVED lines=103> */
[----:B------:R0:W5:Y:S01]  /*6740*/  @P1 LDG.E.U8 R222, desc[UR44][R142.64] ;  /* 0x0000002c8ede1981 */ /* 0x000162000c1e1100 */
[----:B------:R-:W-:Y:S02]  /*6750*/  PRMT R72, R112, 0x3340, R118 ;  /* 0x0000334070487816 */ /* 0x000fe40000000076 */
[----:B0-----:R-:W-:Y:S01]  /*6760*/  PRMT R143, R141, 0x3340, R140 ;  /* 0x000033408d8f7816 */ /* 0x001fe2000000008c */
[----:B------:R-:W-:Y:S01]  /*6770*/  @P1 IMAD.MOV.U32 R140, RZ, RZ, R70 ;  /* 0x000000ffff8c1224 */ /* 0x000fe200078e0046 */
[----:B------:R-:W-:Y:S01]  /*6780*/  PRMT R142, RZ, 0x7610, R142 ;  /* 0x00007610ff8e7816 */ /* 0x000fe2000000008e */
[----:B------:R-:W-:Y:S02]  /*6790*/  @P1 IMAD.MOV.U32 R141, RZ, RZ, R16 ;  /* 0x000000ffff8d1224 */ /* 0x000fe400078e0010 */
[----:B------:R-:W-:Y:S02]  /*67a0*/  IMAD.MOV.U32 R118, RZ, RZ, R143 ;  /* 0x000000ffff767224 */ /* 0x000fe400078e008f */
[----:B------:R-:W0:Y:S01]  /*67b0*/  S2R R143, SR_TID.X ;  /* 0x00000000008f7919 */ /* 0x000e220000002100 */
[----:B------:R1:W5:Y:S01]  /*67c0*/  @P1 LDG.E.U8 R142, desc[UR44][R140.64] ;  /* 0x0000002c8c8e1981 */ /* 0x000362000c1e1100 */
[----:B------:R-:W-:-:S02]  /*67d0*/  PRMT R81, R103, 0x3340, R94 ;  /* 0x0000334067517816 */ /* 0x000fc4000000005e */
[----:B------:R-:W-:Y:S02]  /*67e0*/  PRMT R94, RZ, 0x7610, R94 ;  /* 0x00007610ff5e7816 */ /* 0x000fe4000000005e */
[----:B-1----:R-:W-:Y:S01]  /*67f0*/  PRMT R141, R139, 0x3340, R138 ;  /* 0x000033408b8d7816 */ /* 0x002fe2000000008a */
[----:B------:R-:W-:Y:S01]  /*6800*/  @P0 IMAD.MOV.U32 R138, RZ, RZ, R69 ;  /* 0x000000ffff8a0224 */ /* 0x000fe200078e0045 */
[----:B------:R-:W-:Y:S01]  /*6810*/  PRMT R140, RZ, 0x7610, R140 ;  /* 0x00007610ff8c7816 */ /* 0x000fe2000000008c */
[----:B------:R-:W-:-:S05]  /*6820*/  @P0 IMAD.MOV.U32 R139, RZ, RZ, R14 ;  /* 0x000000ffff8b0224 */ /* 0x000fca00078e000e */
[----:B------:R1:W5:Y:S02]  /*6830*/  @P0 LDG.E.U8 R140, desc[UR44][R138.64] ;  /* 0x0000002c8a8c0981 */ /* 0x000364000c1e1100 */
[----:B-1----:R-:W-:Y:S02]  /*6840*/  @P0 IMAD.MOV.U32 R138, RZ, RZ, R68 ;  /* 0x000000ffff8a0224 */ /* 0x002fe400078e0044 */
[----:B------:R-:W-:-:S05]  /*6850*/  @P0 IMAD.MOV.U32 R139, RZ, RZ, R13 ;  /* 0x000000ffff8b0224 */ /* 0x000fca00078e000d */
[----:B------:R1:W5:Y:S01]  /*6860*/  @P0 LDG.E.U8 R94, desc[UR44][R138.64] ;  /* 0x0000002c8a5e0981 */ /* 0x000362000c1e1100 */
[----:B------:R-:W-:Y:S02]  /*6870*/  ISETP.GT.AND P0, PT, R111, 0x3f, PT ;  /* 0x0000003f6f00780c */ /* 0x000fe40003f04270 */
[----:B0-----:R-:W-:Y:S02]  /*6880*/  LOP3.LUT R143, R143, 0x3f, RZ, 0xc0, !PT ;  /* 0x0000003f8f8f7812 */ /* 0x001fe400078ec0ff */
[----:B------:R-:W-:Y:S02]  /*6890*/  PRMT R103, RZ, 0x7610, R103 ;  /* 0x00007610ff677816 */ /* 0x000fe40000000067 */
[----:B------:R-:W-:Y:S02]  /*68a0*/  LOP3.LUT R106, R106, 0xffff, RZ, 0xc0, !PT ;  /* 0x0000ffff6a6a7812 */ /* 0x000fe400078ec0ff */
[----:B------:R-:W-:Y:S02]  /*68b0*/  LOP3.LUT R137, R137, 0xffff, RZ, 0xc0, !PT ;  /* 0x0000ffff89897812 */ /* 0x000fe400078ec0ff */
[----:B------:R-:W-:-:S03]  /*68c0*/  ISETP.GE.AND P1, PT, R143, R111, PT ;  /* 0x0000006f8f00720c */ /* 0x000fc60003f26270 */
[----:B-1----:R-:W-:Y:S02]  /*68d0*/  @P0 IMAD.MOV.U32 R138, RZ, RZ, R66 ;  /* 0x000000ffff8a0224 */ /* 0x002fe400078e0042 */
[----:B------:R-:W-:Y:S01]  /*68e0*/  @P0 IMAD.MOV.U32 R139, RZ, RZ, R12 ;  /* 0x000000ffff8b0224 */ /* 0x000fe200078e000c */
[--C-:B------:R-:W-:Y:S02]  /*68f0*/  PRMT R143, R106, 0x3340, R137.reuse ;  /* 0x000033406a8f7816 */ /* 0x100fe40000000089 */
[----:B------:R-:W-:Y:S02]  /*6900*/  PRMT R137, RZ, 0x7610, R137 ;  /* 0x00007610ff897816 */ /* 0x000fe40000000089 */
[----:B------:R0:W5:Y:S02]  /*6910*/  @P0 LDG.E.U8 R103, desc[UR44][R138.64] ;  /* 0x0000002c8a670981 */ /* 0x000164000c1e1100 */
[----:B0-----:R-:W-:Y:S02]  /*6920*/  @P0 IMAD.MOV.U32 R138, RZ, RZ, R65 ;  /* 0x000000ffff8a0224 */ /* 0x001fe400078e0041 */
[----:B------:R-:W-:-:S05]  /*6930*/  @P0 IMAD.MOV.U32 R139, RZ, RZ, R11 ;  /* 0x000000ffff8b0224 */ /* 0x000fca00078e000b */
[----:B------:R0:W5:Y:S01]  /*6940*/  @P0 LDG.E.U8 R137, desc[UR44][R138.64] ;  /* 0x0000002c8a890981 */ /* 0x000162000c1e1100 */
[----:B------:R-:W-:Y:S02]  /*6950*/  PRMT R106, RZ, 0x7610, R106 ;  /* 0x00007610ff6a7816 */ /* 0x000fe4000000006a */
[----:B------:R-:W-:Y:S02]  /*6960*/  LOP3.LUT R88, R88, 0xffff, RZ, 0xc0, !PT ;  /* 0x0000ffff58587812 */ /* 0x000fe400078ec0ff */
[----:B------:R-:W-:Y:S01]  /*6970*/  LOP3.LUT R105, R105, 0xffff, RZ, 0xc0, !PT ;  /* 0x0000ffff69697812 */ /* 0x000fe200078ec0ff */
[----:B0-----:R-:W-:Y:S02]  /*6980*/  @!P1 IMAD.MOV.U32 R138, RZ, RZ, R62 ;  /* 0x000000ffff8a9224 */ /* 0x001fe400078e003e */
[----:B------:R-:W-:Y:S01]  /*6990*/  @!P1 IMAD.MOV.U32 R139, RZ, RZ, R10 ;  /* 0x000000ffff8b9224 */ /* 0x000fe200078e000a */
[----:B------:R-:W-:Y:S01]  /*69a0*/  BAR.SYNC.DEFER_BLOCKING 0x0 ;  /* 0x0000000000007b1d */ /* 0x000fe20000010000 */
[----:B------:R-:W-:-:S02]  /*69b0*/  LOP3.LUT R86, R86, 0xffff, RZ, 0xc0, !PT ;  /* 0x0000ffff56567812 */ /* 0x000fc400078ec0ff */
[----:B------:R-:W-:Y:S02]  /*69c0*/  LOP3.LUT R119, R119, 0xffff, RZ, 0xc0, !PT ;  /* 0x0000ffff77777812 */ /* 0x000fe400078ec0ff */
[----:B------:R-:W-:Y:S02]  /*69d0*/  PRMT R111, RZ, 0x7610, R111 ;  /* 0x00007610ff6f7816 */ /* 0x000fe4000000006f */
[----:B------:R-:W-:Y:S02]  /*69e0*/  LOP3.LUT R84, R84, 0xffff, RZ, 0xc0, !PT ;  /* 0x0000ffff54547812 */ /* 0x000fe400078ec0ff */
[----:B------:R-:W-:Y:S01]  /*69f0*/  LOP3.LUT R109, R109, 0xffff, RZ, 0xc0, !PT ;  /* 0x0000ffff6d6d7812 */ /* 0x000fe200078ec0ff */
[----:B------:R0:W5:Y:S02]  /*6a00*/  @!P1 LDG.E.U8 R106, desc[UR44][R138.64] ;  /* 0x0000002c8a6a9981 */ /* 0x000164000c1e1100 */
[----:B0-----:R-:W-:Y:S01]  /*6a10*/  IMAD.MOV.U32 R139, RZ, RZ, R141 ;  /* 0x000000ffff8b7224 */ /* 0x001fe200078e008d */
[----:B------:R-:W-:Y:S01]  /*6a20*/  PRMT R141, R88, 0x3340, R105 ;  /* 0x00003340588d7816 */ /* 0x000fe20000000069 */
[----:B------:R-:W-:Y:S01]  /*6a30*/  @!P1 IMAD.MOV.U32 R138, RZ, RZ, R61 ;  /* 0x000000ffff8a9224 */ /* 0x000fe200078e003d */
[----:B------:R-:W-:Y:S01]  /*6a40*/  PRMT R105, RZ, 0x7610, R105 ;  /* 0x00007610ff697816 */ /* 0x000fe20000000069 */
[----:B------:R-:W-:-:S02]  /*6a50*/  IMAD.MOV.U32 R88, RZ, RZ, R139 ;  /* 0x000000ffff587224 */ /* 0x000fc400078e008b */
[----:B------:R-:W-:-:S05]  /*6a60*/  @!P1 IMAD.MOV.U32 R139, RZ, RZ, R9 ;  /* 0x000000ffff8b9224 */ /* 0x000fca00078e0009 */
[----:B------:R0:W5:Y:S02]  /*6a70*/  @!P1 LDG.E.U8 R105, desc[UR44][R138.64] ;  /* 0x0000002c8a699981 */ /* 0x000164000c1e1100 */
[----:B0-----:R-:W-:Y:S01]  /*6a80*/  IMAD.MOV.U32 R138, RZ, RZ, R88 ;  /* 0x000000ffff8a7224 */ /* 0x001fe200078e0058 */
[----:B------:R-:W-:Y:S01]  /*6a90*/  PRMT R88, R86, 0x3340, R119 ;  /* 0x0000334056587816 */ /* 0x000fe20000000077 */
[----:B------:R-:W-:Y:S02]  /*6aa0*/  IMAD.MOV.U32 R86, RZ, RZ, R118 ;  /* 0x000000ffff567224 */ /* 0x000fe400078e0076 */
[----:B------:R-:W-:Y:S02]  /*6ab0*/  @!P1 IMAD.MOV.U32 R118, RZ, RZ, R58 ;  /* 0x000000ffff769224 */ /* 0x000fe400078e003a */
[----:B------:R-:W-:Y:S01]  /*6ac0*/  @!P1 IMAD.MOV.U32 R119, RZ, RZ, R8 ;  /* 0x000000ffff779224 */ /* 0x000fe200078e0008 */
[--C-:B------:R-:W-:Y:S02]  /*6ad0*/  PRMT R139, R84, 0x3340, R109.reuse ;  /* 0x00003340548b7816 */ /* 0x100fe4000000006d */
[----:B------:R-:W-:-:S02]  /*6ae0*/  PRMT R109, RZ, 0x7610, R109 ;  /* 0x00007610ff6d7816 */ /* 0x000fc4000000006d */
[----:B------:R0:W5:Y:S01]  /*6af0*/  @!P1 LDG.E.U8 R111, desc[UR44][R118.64] ;  /* 0x0000002c766f9981 */ /* 0x000162000c1e1100 */
[----:B------:R-:W-:Y:S01]  /*6b00*/  PRMT R112, RZ, 0x7610, R112 ;  /* 0x00007610ff707816 */ /* 0x000fe20000000070 */
[----:B0-----:R-:W-:Y:S02]  /*6b10*/  @!P1 IMAD.MOV.U32 R118, RZ, RZ, R57 ;  /* 0x000000ffff769224 */ /* 0x001fe400078e0039 */
[----:B------:R-:W-:Y:S01]  /*6b20*/  @!P1 IMAD.MOV.U32 R119, RZ, RZ, R20 ;  /* 0x000000ffff779224 */ /* 0x000fe200078e0014 */
[----:B------:R-:W-:-:S04]  /*6b30*/  LOP3.LUT R87, R87, 0xffff, RZ, 0xc0, !PT ;  /* 0x0000ffff57577812 */ /* 0x000fc800078ec0ff */
[----:B------:R0:W5:Y:S01]  /*6b40*/  @!P1 LDG.E.U8 R109, desc[UR44][R118.64] ;  /* 0x0000002c766d9981 */ /* 0x000162000c1e1100 */
[----:B------:R-:W-:Y:S01]  /*6b50*/  LOP3.LUT R110, R110, 0xffff, RZ, 0xc0, !PT ;  /* 0x0000ffff6e6e7812 */ /* 0x000fe200078ec0ff */
[----:B0-----:R-:W-:Y:S02]  /*6b60*/  @!P1 IMAD.MOV.U32 R118, RZ, RZ, R7 ;  /* 0x000000ffff769224 */ /* 0x001fe400078e0007 */
[----:B------:R-:W-:-:S05]  /*6b70*/  @!P1 IMAD.MOV.U32 R119, RZ, RZ, R19 ;  /* 0x000000ffff779224 */ /* 0x000fca00078e0013 */
[----:B------:R0:W5:Y:S01]  /*6b80*/  @!P1 LDG.E.U8 R112, desc[UR44][R118.64] ;  /* 0x0000002c76709981 */ /* 0x000162000c1e1100 */
[----:B------:R-:W-:Y:S01]  /*6b90*/  LOP3.LUT R82, R82, 0xffff, RZ, 0xc0, !PT ;  /* 0x0000ffff52527812 */ /* 0x000fe200078ec0ff */
[----:B------:R-:W-:Y:S01]  /*6ba0*/  IMAD.MOV.U32 R84, RZ, RZ, R138 ;  /* 0x000000ffff547224 */ /* 0x000fe200078e008a */
[----:B------:R-:W-:Y:S02]  /*6bb0*/  LOP3.LUT R117, R117, 0xffff, RZ, 0xc0, !PT ;  /* 0x0000ffff75757812 */ /* 0x000fe400078ec0ff */
[----:B------:R-:W-:Y:S02]  /*6bc0*/  LOP3.LUT R85, R85, 0xffff, RZ, 0xc0, !PT ;  /* 0x0000ffff55557812 */ /* 0x000fe400078ec0ff */
[----:B0-----:R-:W-:Y:S01]  /*6bd0*/  PRMT R118, R87, 0x3340, R110 ;  /* 0x0000334057767816 */ /* 0x001fe2000000006e */
[----:B------:R-:W-:Y:S01]  /*6be0*/  IMAD.MOV.U32 R119, RZ, RZ, R86 ;  /* 0x000000ffff777224 */ /* 0x000fe200078e0056 */
[----:B------:R-:W-:Y:S01]  /*6bf0*/  PRMT R110, RZ, 0x7610, R110 ;  /* 0x00007610ff6e7816 */ /* 0x000fe2000000006e */
[----:B------:R-:W-:-:S02]  /*6c00*/  @!P1 IMAD.MOV.U32 R86, RZ, RZ, R6 ;  /* 0x000000ffff569224 */ /* 0x000fc400078e0006 */
[----:B------:R-:W-:Y:S01]  /*6c10*/  @!P1 IMAD.MOV.U32 R87, RZ, RZ, R18 ;  /* 0x000000ffff579224 */ /* 0x000fe200078e0012 */
[----:B------:R-:W-:Y:S02]  /*6c20*/  LOP3.LUT R116, R116, 0xffff, RZ, 0xc0, !PT ;  /* 0x0000ffff74747812 */ /* 0x000fe400078ec0ff */
[----:B------:R-:W-:Y:S02]  /*6c30*/  PRMT R138, R82, 0x3340, R117 ;  /* 0x00003340528a7816 */ /* 0x000fe40000000075 */
[----:B------:R0:W5:Y:S01]  /*6c40*/  @!P1 LDG.E.U8 R110, desc[UR44][R86.64] ;  /* 0x0000002c566e9981 */ /* 0x000162000c1e1100 */
[----:B------:R-:W-:Y:S02]  /*6c50*/  IMAD.MOV.U32 R117, RZ, RZ, R84 ;  /* 0x000000ffff757224 */ /* 0x000fe400078e0054 */
[----:B------:R-:W-:Y:S01]  /*6c60*/  @!P1 IMAD.MOV.U32 R84, RZ, RZ, R56 ;  /* 0x000000ffff549224 */ /* 0x000fe200078e0038 */
[----:B------:R-:W-:Y:S02]  /*6c70*/  LOP3.LUT R83, R83, 0xffff, RZ, 0xc0, !PT ;  /* 0x0000ffff53537812 */ /* 0x000fe400078ec0ff */
[--C-:B0-----:R-:W-:Y:S01]  /*6c80*/  PRMT R86, R85, 0x3340, R116.reuse ;  /* 0x0000334055567816 */ /* 0x101fe20000000074 */
[----:B------:R-:W-:Y:S01]  /*6c90*/  @!P1 IMAD.MOV.U32 R85, RZ, RZ, R17 ;  /* 0x000000ffff559224 */ /* 0x000fe200078e0011 */
[----:B------:R-:W-:-:S02]  /*6ca0*/  PRMT R116, RZ, 0x7610, R116 ;  /* 0x00007610ff747816 */ /* 0x000fc40000000074 */
[----:B------:R-:W-:-:S04]  /*6cb0*/  LOP3.LUT R107, R107, 0xffff, RZ, 0xc0, !PT ;  /* 0x0000ffff6b6b7812 */ /* 0x000fc800078ec0ff */
[----:B------:R0:W5:Y:S01]  /*6cc0*/  @!P1 LDG.E.U8 R116, desc[UR44][R84.64] ;  /* 0x0000002c54749981 */ /* 0x000162000c1e1100 */
[----:B------:R-:W-:Y:S01]  /*6cd0*/  @!P1 IMAD.MOV.U32 R82, RZ, RZ, R21 ;  /* 0x000000ffff529224 */ /* 0x000fe200078e0015 */
[----:B------:R-:W-:Y:S02]  /*6ce0*/  LOP3.LUT R187, R187, 0xffff, RZ, 0xc0, !PT ;  /* 0x0000ffffbbbb7812 */ /* 0x000fe400078ec0ff */
[----:B------:R-:W-:Y:S01]  /*6cf0*/  LOP3.LUT R183, R183, 0xffff, RZ, 0xc0, !PT ;  /* 0x0000ffffb7b77812 */ /* 0x000fe200078ec0ff */
[----:B0-----:R-:W-:Y:S01]  /*6d00*/  IMAD.MOV.U32 R85, RZ, RZ, R117 ;  /* 0x000000ffff557224 */ /* 0x001fe200078e0075 */
[----:B------:R-:W-:Y:S01]  /*6d10*/  PRMT R117, R83, 0x3340, R107 ;  /* 0x0000334053757816 */ /* 0x000fe2000000006b */
[----:B------:R-:W-:Y:S01]  /*6d20*/  @!P1 IMAD.MOV.U32 R83, RZ, RZ, R15 ;  /* 0x000000ffff539224 */ /* 0x000fe200078e000f */
[----:B------:R-:W-:Y:S02]  /*6d30*/  PRMT R107, RZ, 0x7610, R107 ;  /* 0x00007610ff6b7816 */ /* 0x000fe4000000006b */
[----:B------:R-:W-:-:S02]  /*6d40*/  PRMT R183, R187, 0x3340, R183 ;  /* 0x00003340bbb77816 */ /* 0x000fc400000000b7 */
[----:B------:R-:W5:Y:S04]  /*6d50*/  LDL R187, [R1+0x2d8] ;  /* 0x0002d80001bb7983 */ /* 0x000f680000100800 */
[----:B------:R0:W5:Y:S01]  /*6d60*/  @!P1 LDG.E.U8 R107, desc[UR44][R82.64] ;  /* 0x0000002c526b9981 */ /* 0x000162000c1e1100 */
[----:B------:R-:W-:Y:S02]  /*6d70*/  PRMT R84, R119, 0x5410, R85 ;  /* 0x0000541077547816 */ /* 0x000fe40000000055 */
[----:B------:R-:W-:Y:S01]  /*6d80*/  PRMT R85, R81, 0x5410, R72 ;  /* 0x0000541051557816 */ /* 0x000fe20000000048 */
[----:B------:R-:W5:Y:S04]  /*6d90*/  LDL R83, [R1+0x2cc] ;  /* 0x0002cc0001537983 */ /* 0x000f680000100800 */
[----:B------:R-:W5:Y:S04]  /*6da0*/  LDL.LU R72, [R1+0x2fc] ;  /* 0x0002fc0001487983 */ /* 0x000f680000300800 */
[----:B------:R-:W5:Y:S04]  /*6db0*/  LDL.LU R81, [R1+0x2f8] ;  /* 0x0002f80001517983 */ /* 0x000f680000300800 */
[----:B------:R-:W5:Y:S01]  /*6dc0*/  LDL R119, [R1+0x2d4] ;  /* 0x0002d40001777983 */ /* 0x000f620000100800 */
[----:B------:R-:W-:-:S02]  /*6dd0*/  LOP3.LUT R179, R179, 0xffff, RZ, 0xc0, !PT ;  /* 0x0000ffffb3b37812 */ /* 0x000fc400078ec0ff */
[----:B------:R-:W-:Y:S02]  /*6de0*/  LOP3.LUT R175, R175, 0xffff, RZ, 0xc0, !PT ;  /* 0x0000ffffafaf7812 */ /* 0x000fe400078ec0ff */
[----:B------:R-:W-:Y:S02]  /*6df0*/  LOP3.LUT R185, R185, 0xffff, RZ, 0xc0, !PT ;  /* 0x0000ffffb9b97812 */ /* 0x000fe400078ec0ff */
[----:B------:R-:W-:Y:S02]  /*6e00*/  LOP3.LUT R181, R181, 0xffff, RZ, 0xc0, !PT ;  /* 0x0000ffffb5b57812 */ /* 0x000fe400078ec0ff */
[----:B------:R-:W-:Y:S02]  /*6e10*/  LOP3.LUT R177, R177, 0xffff, RZ, 0xc0, !PT ;  /* 0x0000ffffb1b17812 */ /* 0x000fe400078ec0ff */
[----:B------:R-:W-:Y:S02]  /*6e20*/  LOP3.LUT R173, R173, 0xffff, RZ, 0xc0, !PT ;  /* 0x0000ffffadad7812 */ /* 0x000fe400078ec0ff */
        /* <DEDUP_REMOVED lines=16> */
[----:B------:R-:W-:Y:S02]  /*6f30*/  PRMT R87, R179, 0x3340, R175 ;  /* 0x00003340b3577816 */ /* 0x000fe400000000af */
[----:B------:R-:W-:Y:S02]  /*6f40*/  LOP3.LUT R89, R89, 0xffff, RZ, 0xc0, !PT ;  /* 0x0000ffff59597812 */ /* 0x000fe400078ec0ff */
[----:B------:R-:W-:-:S02]  /*6f50*/  LOP3.LUT R126, R126, 0xffff, RZ, 0xc0, !PT ;  /* 0x0000ffff7e7e7812 */ /* 0x000fc400078ec0ff */
[----:B------:R-:W-:Y:S02]  /*6f60*/  LOP3.LUT R90, R90, 0xffff, RZ, 0xc0, !PT ;  /* 0x0000ffff5a5a7812 */ /* 0x000fe400078ec0ff */
[----:B------:R-:W-:Y:S02]  /*6f70*/  LOP3.LUT R145, R145, 0xffff, RZ, 0xc0, !PT ;  /* 0x0000ffff91917812 */ /* 0x000fe400078ec0ff */
[----:B------:R-:W-:Y:S02]  /*6f80*/  PRMT R181, R185, 0x3340, R181 ;  /* 0x00003340b9b57816 */ /* 0x000fe400000000b5 */
[----:B------:R-:W-:Y:S02]  /*6f90*/  PRMT R173, R177, 0x3340, R173 ;  /* 0x00003340b1ad7816 */ /* 0x000fe400000000ad */
[----:B------:R-:W-:Y:S02]  /*6fa0*/  LOP3.LUT R93, R93, 0xffff, RZ, 0xc0, !PT ;  /* 0x0000ffff5d5d7812 */ /* 0x000fe400078ec0ff */
[----:B------:R-:W-:-:S02]  /*6fb0*/  LOP3.LUT R121, R121, 0xffff, RZ, 0xc0, !PT ;  /* 0x0000ffff79797812 */ /* 0x000fc400078ec0ff */
[----:B------:R-:W-:Y:S02]  /*6fc0*/  LOP3.LUT R95, R95, 0xffff, RZ, 0xc0, !PT ;  /* 0x0000ffff5f5f7812 */ /* 0x000fe400078ec0ff */
[----:B------:R-:W-:Y:S02]  /*6fd0*/  LOP3.LUT R144, R144, 0xffff, RZ, 0xc0, !PT ;  /* 0x0000ffff90907812 */ /* 0x000fe400078ec0ff */
[----:B------:R-:W-:Y:S02]  /*6fe0*/  PRMT R169, R172, 0x3340, R169 ;  /* 0x00003340aca97816 */ /* 0x000fe400000000a9 */
[----:B------:R-:W-:Y:S02]  /*6ff0*/  LOP3.LUT R171, R171, 0xffff, RZ, 0xc0, !PT ;  /* 0x0000ffffabab7812 */ /* 0x000fe400078ec0ff */
[----:B------:R-:W-:Y:S02]  /*7000*/  LOP3.LUT R136, R136, 0xffff, RZ, 0xc0, !PT ;  /* 0x0000ffff88887812 */ /* 0x000fe400078ec0ff */
[----:B------:R-:W-:-:S02]  /*7010*/  PRMT R135, R100, 0x3340, R135 ;  /* 0x0000334064877816 */ /* 0x000fc40000000087 */
        /* <DEDUP_REMOVED lines=12> */
[----:B------:R-:W-:Y:S02]  /*70e0*/  PRMT R125, R92, 0x3340, R125 ;  /* 0x000033405c7d7816 */ /* 0x000fe4000000007d */
[----:B------:R-:W-:Y:S02]  /*70f0*/  LOP3.LUT R113, R113, 0xffff, RZ, 0xc0, !PT ;  /* 0x0000ffff71717812 */ /* 0x000fe400078ec0ff */
[----:B------:R-:W-:Y:S02]  /*7100*/  LOP3.LUT R124, R124, 0xffff, RZ, 0xc0, !PT ;  /* 0x0000ffff7c7c7812 */ /* 0x000fe400078ec0ff */
[----:B------:R-:W-:Y:S02]  /*7110*/  PRMT R123, R97, 0x3340, R123 ;  /* 0x00003340617b7816 */ /* 0x000fe4000000007b */
        /* <DEDUP_REMOVED lines=9> */
[----:B----4-:R-:W-:Y:S02]  /*71b0*/  LOP3.LUT R160, R160, 0xffff, RZ, 0xc0, !PT ;  /* 0x0000ffffa0a07812 */ /* 0x010fe400078ec0ff */
[----:B--2---:R-:W-:Y:S02]  /*71c0*/  LOP3.LUT R162, R162, 0xffff, RZ, 0xc0, !PT ;  /* 0x0000ffffa2a27812 */ /* 0x004fe400078ec0ff */
[----:B---3--:R-:W-:Y:S02]  /*71d0*/  LOP3.LUT R164, R164, 0xffff, RZ, 0xc0, !PT ;  /* 0x0000ffffa4a47812 */ /* 0x008fe400078ec0ff */
[----:B-----5:R-:W-:Y:S02]  /*71e0*/  LOP3.LUT R166, R166, 0xffff, RZ, 0xc0, !PT ;  /* 0x0000ffffa6a67812 */ /* 0x020fe400078ec0ff */
[----:B------:R-:W-:-:S02]  /*71f0*/  LOP3.LUT R168, R168, 0xffff, RZ, 0xc0, !PT ;  /* 0x0000ffffa8a87812 */ /* 0x000fc400078ec0ff */
        /* <DEDUP_REMOVED lines=16> */
[----:B------:R-:W-:Y:S02]  /*7300*/  PRMT R86, R143, 0x5410, R86 ;  /* 0x000054108f567816 */ /* 0x000fe40000000056 */
[----:B------:R-:W-:-:S02]  /*7310*/  PRMT R87, R183, 0x5410, R87 ;  /* 0x00005410b7577816 */ /* 0x000fc40000000057 */
[----:B------:R-:W-:Y:S02]  /*7320*/  PRMT R121, R93, 0x3340, R121 ;  /* 0x000033405d797816 */ /* 0x000fe40000000079 */
[----:B------:R-:W-:Y:S02]  /*7330*/  PRMT R144, R95, 0x3340, R144 ;  /* 0x000033405f907816 */ /* 0x000fe40000000090 */
[----:B------:R-:W-:Y:S02]  /*7340*/  PRMT R88, R141, 0x5410, R88 ;  /* 0x000054108d587816 */ /* 0x000fe40000000058 */
[----:B------:R-:W-:Y:S02]  /*7350*/  PRMT R89, R139, 0x5410, R138 ;  /* 0x000054108b597816 */ /* 0x000fe4000000008a */
[----:B------:R-:W-:Y:S02]  /*7360*/  PRMT R90, R118, 0x5410, R117 ;  /* 0x00005410765a7816 */ /* 0x000fe40000000075 */
[----:B------:R-:W-:Y:S01]  /*7370*/  PRMT R91, R181, 0x5410, R173 ;  /* 0x00005410b55b7816 */ /* 0x000fe200000000ad */
[----:B------:R-:W2:Y:S01]  /*7380*/  LDL R117, [R1+0x2d0] ;  /* 0x0002d00001757983 */ /* 0x000ea20000100800 */
[----:B0-----:R-:W-:-:S02]  /*7390*/  LOP3.LUT R82, R94, 0xffff, RZ, 0xc0, !PT ;  /* 0x0000ffff5e527812 */ /* 0x001fc400078ec0ff */
[----:B------:R-:W-:Y:S02]  /*73a0*/  PRMT R136, R171, 0x3340, R136 ;  /* 0x00003340ab887816 */ /* 0x000fe40000000088 */
[----:B------:R-:W-:Y:S02]  /*73b0*/  PRMT R108, R108, 0x3340, R134 ;  /* 0x000033406c6c7816 */ /* 0x000fe40000000086 */
[----:B------:R-:W-:Y:S02]  /*73c0*/  PRMT R115, R115, 0x3340, R132 ;  /* 0x0000334073737816 */ /* 0x000fe40000000084 */
[----:B------:R-:W-:Y:S02]  /*73d0*/  PRMT R130, R102, 0x3340, R130 ;  /* 0x0000334066827816 */ /* 0x000fe40000000082 */
[----:B------:R-:W-:Y:S02]  /*73e0*/  PRMT R114, R114, 0x3340, R128 ;  /* 0x0000334072727816 */ /* 0x000fe40000000080 */
[----:B------:R-:W-:-:S02]  /*73f0*/  PRMT R113, R113, 0x3340, R124 ;  /* 0x0000334071717816 */ /* 0x000fc4000000007c */
        /* <DEDUP_REMOVED lines=18> */
[----:B------:R0:W-:Y:S04]  /*7520*/  STS.128 [R83+UR7], R84 ;  /* 0x0000005453007988 */ /* 0x0001e80008000c07 */
[----:B------:R1:W-:Y:S04]  /*7530*/  STS.128 [R83+UR7+0x2000], R88 ;  /* 0x0020005853007988 */ /* 0x0003e80008000c07 */
[----:B------:R3:W-:Y:S01]  /*7540*/  STS.128 [R187+UR7], R92 ;  /* 0x0000005cbb007988 */ /* 0x0007e20008000c07 */
[----:B0-----:R-:W-:-:S02]  /*7550*/  PRMT R84, R136, 0x5410, R108 ;  /* 0x0000541088547816 */ /* 0x001fc4000000006c */
[----:B------:R-:W-:Y:S02]  /*7560*/  PRMT R85, R115, 0x5410, R130 ;  /* 0x0000541073557816 */ /* 0x000fe40000000082 */
[----:B------:R-:W-:Y:S01]  /*7570*/  PRMT R86, R114, 0x5410, R126 ;  /* 0x0000541072567816 */ /* 0x000fe2000000007e */
[----:B-1----:R-:W4:Y:S01]  /*7580*/  LDL R83, [R1+0x2e8] ;  /* 0x0002e80001537983 */ /* 0x002f220000100800 */
[----:B------:R-:W-:Y:S02]  /*7590*/  PRMT R87, R113, 0x5410, R104 ;  /* 0x0000541071577816 */ /* 0x000fe40000000068 */
[----:B------:R-:W-:Y:S02]  /*75a0*/  PRMT R88, R121, 0x5410, R144 ;  /* 0x0000541079587816 */ /* 0x000fe40000000090 */
[----:B------:R-:W-:Y:S02]  /*75b0*/  PRMT R89, R146, 0x5410, R150 ;  /* 0x0000541092597816 */ /* 0x000fe40000000096 */
[----:B------:R-:W-:-:S02]  /*75c0*/  PRMT R90, R154, 0x5410, R158 ;  /* 0x000054109a5a7816 */ /* 0x000fc4000000009e */
[----:B------:R-:W-:Y:S02]  /*75d0*/  PRMT R91, R162, 0x5410, R166 ;  /* 0x00005410a25b7816 */ /* 0x000fe400000000a6 */
[----:B---3--:R-:W-:Y:S02]  /*75e0*/  PRMT R92, R120, 0x5410, R145 ;  /* 0x00005410785c7816 */ /* 0x008fe40000000091 */
[----:B------:R-:W-:Y:S02]  /*75f0*/  PRMT R93, R147, 0x5410, R151 ;  /* 0x00005410935d7816 */ /* 0x000fe40000000097 */
[----:B------:R-:W-:Y:S02]  /*7600*/  PRMT R94, R155, 0x5410, R159 ;  /* 0x000054109b5e7816 */ /* 0x000fe4000000009f */
[----:B------:R-:W-:Y:S01]  /*7610*/  PRMT R95, R163, 0x5410, R167 ;  /* 0x00005410a35f7816 */ /* 0x000fe200000000a7 */
[----:B------:R-:W-:Y:S04]  /*7620*/  STS.128 [R187+UR7+0x2000], R84 ;  /* 0x00200054bb007988 */ /* 0x000fe80008000c07 */
[----:B------:R-:W-:Y:S04]  /*7630*/  STS.128 [R119+UR7], R88 ;  /* 0x0000005877007988 */ /* 0x000fe80008000c07 */
[----:B------:R0:W-:Y:S04]  /*7640*/  STS.128 [R119+UR7+0x2000], R92 ;  /* 0x0020005c77007988 */ /* 0x0001e80008000c07 */
[----:B0-----:R-:W3:Y:S01]  /*7650*/  LDL.LU R119, [R1+0x2c8] ;  /* 0x0002c80001777983 */ /* 0x001ee20000300800 */
[----:B------:R-:W0:Y:S01]  /*7660*/  S2R R187, SR_TID.X ;  /* 0x0000000000bb7919 */ /* 0x000e220000002100 */
[----:B------:R-:W1:Y:S01]  /*7670*/  S2R R122, SR_TID.X ;  /* 0x00000000007a7919 */ /* 0x000e620000002100 */
[----:B------:R-:W-:-:S02]  /*7680*/  LOP3.LUT R174, R174, 0xffff, RZ, 0xc0, !PT ;  /* 0x0000ffffaeae7812 */ /* 0x000fc400078ec0ff */
[----:B------:R-:W-:Y:S01]  /*7690*/  LOP3.LUT R178, R178, 0xffff, RZ, 0xc0, !PT ;  /* 0x0000ffffb2b27812 */ /* 0x000fe200078ec0ff */
[----:B------:R-:W5:Y:S01]  /*76a0*/  LDL.LU R185, [R1+0x2b0] ;  /* 0x0002b00001b97983 */ /* 0x000f620000300800 */
[----:B------:R-:W-:Y:S02]  /*76b0*/  LOP3.LUT R182, R182, 0xffff, RZ, 0xc0, !PT ;  /* 0x0000ffffb6b67812 */ /* 0x000fe400078ec0ff */
[----:B------:R-:W-:Y:S01]  /*76c0*/  LOP3.LUT R186, R186, 0xffff, RZ, 0xc0, !PT ;  /* 0x0000ffffbaba7812 */ /* 0x000fe200078ec0ff */
[----:B------:R-:W5:Y:S01]  /*76d0*/  LDL.LU R177, [R1+0x2a8] ;  /* 0x0002a80001b17983 */ /* 0x000f620000300800 */
[----:B------:R-:W-:Y:S02]  /*76e0*/  LOP3.LUT R190, R190, 0xffff, RZ, 0xc0, !PT ;  /* 0x0000ffffbebe7812 */ /* 0x000fe400078ec0ff */
[----:B------:R-:W-:Y:S01]  /*76f0*/  LOP3.LUT R194, R194, 0xffff, RZ, 0xc0, !PT ;  /* 0x0000ffffc2c27812 */ /* 0x000fe200078ec0ff */
[----:B------:R-:W5:Y:S01]  /*7700*/  LDL.LU R156, [R1+0x2a0] ;  /* 0x0002a000019c7983 */ /* 0x000f620000300800 */
[----:B------:R-:W-:-:S02]  /*7710*/  LOP3.LUT R198, R198, 0xffff, RZ, 0xc0, !PT ;  /* 0x0000ffffc6c67812 */ /* 0x000fc400078ec0ff */
[----:B------:R-:W-:Y:S01]  /*7720*/  LOP3.LUT R202, R202, 0xffff, RZ, 0xc0, !PT ;  /* 0x0000ffffcaca7812 */ /* 0x000fe200078ec0ff */
[----:B------:R-:W5:Y:S01]  /*7730*/  LDL.LU R153, [R1+0x2c4] ;  /* 0x0002c40001997983 */ /* 0x000f620000300800 */
[----:B------:R-:W-:Y:S02]  /*7740*/  LOP3.LUT R206, R206, 0xffff, RZ, 0xc0, !PT ;  /* 0x0000ffffcece7812 */ /* 0x000fe400078ec0ff */
[----:B------:R-:W-:Y:S01]  /*7750*/  LOP3.LUT R210, R210, 0xffff, RZ, 0xc0, !PT ;  /* 0x0000ffffd2d27812 */ /* 0x000fe200078ec0ff */
[----:B------:R-:W5:Y:S01]  /*7760*/  LDL.LU R152, [R1+0x298] ;  /* 0x0002980001987983 */ /* 0x000f620000300800 */
        /* <DEDUP_REMOVED lines=20> */
[----:B------:R-:W-:Y:S01]  /*78b0*/  LOP3.LUT R137, R137, 0xffff, RZ, 0xc0, !PT ;  /* 0x0000ffff89897812 */ /* 0x000fe200078ec0ff */
[----:B------:R-:W-:Y:S01]  /*78c0*/  VIADD R81, R81, 0x1 ;  /* 0x0000000151517836 */ /* 0x000fe20000000000 */
[----:B------:R-:W-:Y:S01]  /*78d0*/  PRMT R174, R174, 0x3340, R178 ;  /* 0x00003340aeae7816 */ /* 0x000fe200000000b2 */
[----:B------:R-:W5:Y:S01]  /*78e0*/  LDL.LU R149, [R1+0x2bc] ;  /* 0x0002bc0001957983 */ /* 0x000f620000300800 */
[----:B------:R-:W-:-:S02]  /*78f0*/  PRMT R96, R182, 0x3340, R186 ;  /* 0x00003340b6607816 */ /* 0x000fc400000000ba */
[----:B------:R-:W-:Y:S01]  /*7900*/  PRMT R190, R190, 0x3340, R194 ;  /* 0x00003340bebe7816 */ /* 0x000fe200000000c2 */
[----:B------:R-:W5:Y:S01]  /*7910*/  LDL.LU R148, [R1+0x290] ;  /* 0x0002900001947983 */ /* 0x000f620000300800 */
        /* <DEDUP_REMOVED lines=21> */
[----:B0-----:R-:W-:Y:S02]  /*7a70*/  LOP3.LUT R187, R187, 0x7f, RZ, 0xc0, !PT ;  /* 0x0000007fbbbb7812 */ /* 0x001fe400078ec0ff */
[----:B-1----:R-:W-:Y:S01]  /*7a80*/  LOP3.LUT R122, R122, 0x7f, RZ, 0xc0, !PT ;  /* 0x0000007f7a7a7812 */ /* 0x002fe200078ec0ff */
[----:B--2---:R-:W-:Y:S04]  /*7a90*/  STS.128 [R117+UR7], R96 ;  /* 0x0000006075007988 */ /* 0x004fe80008000c07 */
[----:B------:R0:W-:Y:S04]  /*7aa0*/  STS.128 [R117+UR7+0x2000], R100 ;  /* 0x0020006475007988 */ /* 0x0001e80008000c07 */
[----:B------:R-:W-:Y:S01]  /*7ab0*/  STS.U8 [R122+UR7+0x4000], R106 ;  /* 0x0040006a7a007988 */ /* 0x000fe20008000007 */
[----:B------:R-:W-:-:S03]  /*7ac0*/  LOP3.LUT R118, R122, 0x20, RZ, 0x3c, !PT ;  /* 0x000000207a767812 */ /* 0x000fc600078e3cff */
[----:B------:R-:W-:Y:S01]  /*7ad0*/  STS.U8 [R122+UR7+0x4200], R112 ;  /* 0x004200707a007988 */ /* 0x000fe20008000007 */
[----:B0-----:R-:W-:-:S05]  /*7ae0*/  LOP3.LUT R117, R187, 0x10, RZ, 0x3c, !PT ;  /* 0x00000010bb757812 */ /* 0x001fca00078e3cff */
[----:B------:R-:W-:Y:S01]  /*7af0*/  STS.U8 [R117+UR7+0x4080], R105 ;  /* 0x0040806975007988 */ /* 0x000fe20008000007 */
[----:B------:R-:W-:-:S03]  /*7b00*/  IADD3 R0, P5, R0, UR9, RZ ;  /* 0x0000000900007c10 */ /* 0x000fc6000ffbe0ff */
[----:B------:R0:W-:Y:S01]  /*7b10*/  STS.U8 [R117+UR7+0x4280], R110 ;  /* 0x0042806e75007988 */ /* 0x0001e20008000007 */
[----:B------:R-:W-:Y:S02]  /*7b20*/  IADD3 R2, P6, R2, UR9, RZ ;  /* 0x0000000902027c10 */ /* 0x000fe4000ffde0ff */
[----:B0-----:R-:W-:Y:S02]  /*7b30*/  LOP3.LUT R117, R122, 0x30, RZ, 0x3c, !PT ;  /* 0x000000307a757812 */ /* 0x001fe400078e3cff */
[----:B------:R-:W2:Y:S04]  /*7b40*/  LDL.LU R122, [R1+0x2b4] ;  /* 0x0002b400017a7983 */ /* 0x000ea80000300800 */
[----:B------:R-:W2:Y:S04]  /*7b50*/  LDL.LU R187, [R1+0x288] ;  /* 0x0002880001bb7983 */ /* 0x000ea80000300800 */
[----:B------:R-:W2:Y:S04]  /*7b60*/  LDL.LU R124, [R1+0x2ac] ;  /* 0x0002ac00017c7983 */ /* 0x000ea80000300800 */
[----:B------:R-:W2:Y:S01]  /*7b70*/  LDL.LU R128, [R1+0x280] ;  /* 0x0002800001807983 */ /* 0x000ea20000300800 */
[----:B----4-:R-:W-:-:S03]  /*7b80*/  ISETP.NE.U32.AND P0, PT, R81, R83, PT ;  /* 0x000000535100720c */ /* 0x010fc60003f05070 */
[----:B------:R-:W4:Y:S01]  /*7b90*/  LDL.LU R83, [R1+0x2a4] ;  /* 0x0002a40001537983 */ /* 0x000f220000300800 */
[----:B---3--:R-:W-:-:S05]  /*7ba0*/  IADD3 R119, P4, R119, UR9, RZ ;  /* 0x0000000977777c10 */ /* 0x008fca000ff9e0ff */
[----:B------:R-:W-:Y:S04]  /*7bb0*/  STL [R1+0x2c8], R119 ;  /* 0x0002c87701007387 */ /* 0x000fe80000100800 */
[----:B------:R0:W-:Y:S04]  /*7bc0*/  STL [R1+0x2c0], R0 ;  /* 0x0002c00001007387 */ /* 0x0001e80000100800 */
[----:B0-----:R-:W3:Y:S04]  /*7bd0*/  LDL.LU R0, [R1+0x2f4] ;  /* 0x0002f40001007983 */ /* 0x001ee80000300800 */
[----:B------:R-:W4:Y:S04]  /*7be0*/  LDL.LU R131, [R1+0x278] ;  /* 0x0002780001837983 */ /* 0x000f280000300800 */
[----:B------:R-:W4:Y:S04]  /*7bf0*/  LDL.LU R132, [R1+0x29c] ;  /* 0x00029c0001847983 */ /* 0x000f280000300800 */
[----:B------:R-:W4:Y:S04]  /*7c00*/  LDL.LU R119, [R1+0x270] ;  /* 0x0002700001777983 */ /* 0x000f280000300800 */
[----:B------:R0:W-:Y:S04]  /*7c10*/  STL [R1+0x2b8], R2 ;  /* 0x0002b80201007387 */ /* 0x0001e80000100800 */
[----:B0-----:R-:W4:Y:S01]  /*7c20*/  LDL.LU R2, [R1+0x2f0] ;  /* 0x0002f00001027983 */ /* 0x001f220000300800 */
[----:B------:R-:W-:-:S03]  /*7c30*/  IADD3 R72, P2, R72, UR9, RZ ;  /* 0x0000000948487c10 */ /* 0x000fc6000ff5e0ff */
[----:B------:R-:W4:Y:S01]  /*7c40*/  LDL.LU R134, [R1+0x294] ;  /* 0x0002940001867983 */ /* 0x000f220000300800 */
[----:B-----5:R-:W-:-:S03]  /*7c50*/  IADD3 R185, P1, R185, UR9, RZ ;  /* 0x00000009b9b97c10 */ /* 0x020fc6000ff3e0ff */
[----:B------:R-:W5:Y:S04]  /*7c60*/  LDL.LU R171, [R1+0x268] ;  /* 0x0002680001ab7983 */ /* 0x000f680000300800 */
[----:B------:R-:W5:Y:S04]  /*7c70*/  LDL.LU R172, [R1+0x28c] ;  /* 0x00028c0001ac7983 */ /* 0x000f680000300800 */
[----:B------:R-:W5:Y:S01]  /*7c80*/  LDL.LU R179, [R1+0x260] ;  /* 0x0002600001b37983 */ /* 0x000f620000300800 */
[----:B------:R-:W-:-:S03]  /*7c90*/  IADD3 R3, P3, R3, UR9, RZ ;  /* 0x0000000903037c10 */ /* 0x000fc6000ff7e0ff */
[----:B------:R-:W5:Y:S04]  /*7ca0*/  LDL.LU R175, [R1+0x284] ;  /* 0x0002840001af7983 */ /* 0x000f680000300800 */
[----:B------:R0:W-:Y:S01]  /*7cb0*/  STL [R1+0x2b0], R185 ;  /* 0x0002b0b901007387 */ /* 0x0001e20000100800 */
[----:B------:R-:W-:-:S03]  /*7cc0*/  IADD3.X R153, R153, UR6, RZ, P4, !PT ;  /* 0x0000000699997c10 */ /* 0x000fc6000a7fe4ff */
[----:B0-----:R-:W5:Y:S01]  /*7cd0*/  LDL.LU R185, [R1+0x258] ;  /* 0x0002580001b97983 */ /* 0x001f620000300800 */
[----:B------:R-:W-:Y:S02]  /*7ce0*/  IADD3 R152, P4, R152, UR9, RZ ;  /* 0x0000000998987c10 */ /* 0x000fe4000ff9e0ff */
[----:B------:R-:W-:Y:S02]  /*7cf0*/  IADD3.X R149, R149, UR6, RZ, P5, !PT ;  /* 0x0000000695957c10 */ /* 0x000fe4000affe4ff */
[----:B------:R-:W-:Y:S02]  /*7d00*/  IADD3 R148, P5, R148, UR9, RZ ;  /* 0x0000000994947c10 */ /* 0x000fe4000ffbe0ff */
[----:B--2---:R-:W-:Y:S02]  /*7d10*/  IADD3.X R122, R122, UR6, RZ, P6, !PT ;  /* 0x000000067a7a7c10 */ /* 0x004fe4000b7fe4ff */
[----:B------:R-:W-:Y:S02]  /*7d20*/  IADD3 R187, P6, R187, UR9, RZ ;  /* 0x00000009bbbb7c10 */ /* 0x000fe4000ffde0ff */
[----:B------:R-:W-:-:S02]  /*7d30*/  IADD3.X R124, R124, UR6, RZ, P1, !PT ;  /* 0x000000067c7c7c10 */ /* 0x000fc40008ffe4ff */
[----:B------:R-:W-:Y:S02]  /*7d40*/  IADD3 R128, P1, R128, UR9, RZ ;  /* 0x0000000980807c10 */ /* 0x000fe4000ff3e0ff */
[----:B---3--:R-:W-:Y:S02]  /*7d50*/  IADD3.X R0, R0, UR6, RZ, P2, !PT ;  /* 0x0000000600007c10 */ /* 0x008fe400097fe4ff */
[----:B------:R-:W-:-:S05]  /*7d60*/  IADD3 R177, P2, R177, UR9, RZ ;  /* 0x00000009b1b17c10 */ /* 0x000fca000ff5e0ff */
[----:B------:R0:W-:Y:S04]  /*7d70*/  STL [R1+0x2a8], R177 ;  /* 0x0002a8b101007387 */ /* 0x0001e80000100800 */
[----:B0-----:R-:W2:Y:S01]  /*7d80*/  LDL.LU R177, [R1+0x27c] ;  /* 0x00027c0001b17983 */ /* 0x001ea20000300800 */
[----:B----4-:R-:W-:Y:S02]  /*7d90*/  IADD3.X R2, R2, UR6, RZ, P3, !PT ;  /* 0x0000000602027c10 */ /* 0x010fe40009ffe4ff */
[----:B------:R-:W-:-:S05]  /*7da0*/  IADD3 R156, P3, R156, UR9, RZ ;  /* 0x000000099c9c7c10 */ /* 0x000fca000ff7e0ff */
[----:B------:R-:W-:Y:S01]  /*7db0*/  STL [R1+0x2a0], R156 ;  /* 0x0002a09c01007387 */ /* 0x000fe20000100800 */
[----:B------:R-:W-:-:S03]  /*7dc0*/  IADD3.X R83, R83, UR6, RZ, P2, !PT ;  /* 0x0000000653537c10 */ /* 0x000fc600097fe4ff */
[----:B------:R-:W-:Y:S04]  /*7dd0*/  STL [R1+0x2c4], R153 ;  /* 0x0002c49901007387 */ /* 0x000fe80000100800 */
[----:B------:R-:W-:Y:S04]  /*7de0*/  STL [R1+0x298], R152 ;  /* 0x0002989801007387 */ /* 0x000fe80000100800 */
[----:B------:R-:W-:Y:S04]  /*7df0*/  STL [R1+0x2bc], R149 ;  /* 0x0002bc9501007387 */ /* 0x000fe80000100800 */
[----:B------:R0:W-:Y:S01]  /*7e00*/  STL [R1+0x288], R187 ;  /* 0x000288bb01007387 */ /* 0x0001e20000100800 */
[----:B------:R-:W-:-:S03]  /*7e10*/  IADD3.X R132, R132, UR6, RZ, P3, !PT ;  /* 0x0000000684847c10 */ /* 0x000fc60009ffe4ff */
[----:B------:R-:W-:Y:S01]  /*7e20*/  STL [R1+0x290], R148 ;  /* 0x0002909401007387 */ /* 0x000fe20000100800 */
[----:B------:R-:W-:-:S03]  /*7e30*/  IADD3 R119, P3, R119, UR9, RZ ;  /* 0x0000000977777c10 */ /* 0x000fc6000ff7e0ff */
[----:B0-----:R-:W3:Y:S01]  /*7e40*/  LDL.LU R187, [R1+0x250] ;  /* 0x0002500001bb7983 */ /* 0x001ee20000300800 */
[----:B------:R-:W-:-:S03]  /*7e50*/  IADD3 R131, P2, R131, UR9, RZ ;  /* 0x0000000983837c10 */ /* 0x000fc6000ff5e0ff */
[----:B------:R-:W-:Y:S04]  /*7e60*/  STL [R1+0x2b4], R122 ;  /* 0x0002b47a01007387 */ /* 0x000fe80000100800 */
[----:B------:R0:W-:Y:S04]  /*7e70*/  STL [R1+0x2a4], R83 ;  /* 0x0002a45301007387 */ /* 0x0001e80000100800 */
[----:B------:R-:W-:Y:S04]  /*7e80*/  STL [R1+0x2ac], R124 ;  /* 0x0002ac7c01007387 */ /* 0x000fe80000100800 */
[----:B0-----:R-:W4:Y:S04]  /*7e90*/  LDL.LU R83, [R1+0x274] ;  /* 0x0002740001537983 */ /* 0x001f280000300800 */
[----:B------:R-:W-:Y:S04]  /*7ea0*/  STL [R1+0x280], R128 ;  /* 0x0002808001007387 */ /* 0x000fe80000100800 */
[----:B------:R0:W-:Y:S04]  /*7eb0*/  STL [R1+0x270], R119 ;  /* 0x0002707701007387 */ /* 0x0001e80000100800 */
[----:B------:R-:W-:Y:S04]  /*7ec0*/  STL [R1+0x278], R131 ;  /* 0x0002788301007387 */ /* 0x000fe80000100800 */
[----:B0-----:R-:W4:Y:S01]  /*7ed0*/  LDL.LU R119, [R1+0x248] ;  /* 0x0002480001777983 */ /* 0x001f220000300800 */
[----:B------:R-:W-:-:S02]  /*7ee0*/  IADD3.X R134, R134, UR6, RZ, P4, !PT ;  /* 0x0000000686867c10 */ /* 0x000fc4000a7fe4ff */
[----:B-----5:R-:W-:Y:S02]  /*7ef0*/  IADD3.X R172, R172, UR6, RZ, P5, !PT ;  /* 0x00000006acac7c10 */ /* 0x020fe4000affe4ff */
[----:B------:R-:W-:Y:S02]  /*7f00*/  IADD3 R179, P5, R179, UR9, RZ ;  /* 0x00000009b3b37c10 */ /* 0x000fe4000ffbe0ff */
[----:B------:R-:W-:Y:S01]  /*7f10*/  IADD3 R171, P4, R171, UR9, RZ ;  /* 0x00000009abab7c10 */ /* 0x000fe2000ff9e0ff */
[----:B------:R-:W-:Y:S01]  /*7f20*/  STL [R1+0x29c], R132 ;  /* 0x00029c8401007387 */ /* 0x000fe20000100800 */
[----:B------:R-:W-:-:S03]  /*7f30*/  IADD3.X R175, R175, UR6, RZ, P6, !PT ;  /* 0x00000006afaf7c10 */ /* 0x000fc6000b7fe4ff */
[----:B------:R-:W-:Y:S01]  /*7f40*/  STL [R1+0x294], R134 ;  /* 0x0002948601007387 */ /* 0x000fe20000100800 */
[----:B------:R-:W-:-:S03]  /*7f50*/  IADD3 R185, P6, R185, UR9, RZ ;  /* 0x00000009b9b97c10 */ /* 0x000fc6000ffde0ff */
[----:B------:R0:W-:Y:S04]  /*7f60*/  STL [R1+0x260], R179 ;  /* 0x000260b301007387 */ /* 0x0001e80000100800 */
[----:B------:R-:W-:Y:S04]  /*7f70*/  STL [R1+0x268], R171 ;  /* 0x000268ab01007387 */ /* 0x000fe80000100800 */
[----:B0-----:R-:W5:Y:S04]  /*7f80*/  LDL.LU R179, [R1+0x26c] ;  /* 0x00026c0001b37983 */ /* 0x001f680000300800 */
[----:B------:R-:W-:Y:S04]  /*7f90*/  STL [R1+0x28c], R172 ;  /* 0x00028cac01007387 */ /* 0x000fe80000100800 */
[----:B------:R0:W-:Y:S04]  /*7fa0*/  STL [R1+0x284], R175 ;  /* 0x000284af01007387 */ /* 0x0001e80000100800 */
[----:B0-----:R-:W5:Y:S04]  /*7fb0*/  LDL.LU R175, [R1+0x240] ;  /* 0x0002400001af7983 */ /* 0x001f680000300800 */
[----:B------:R0:W-:Y:S04]  /*7fc0*/  STL [R1+0x258], R185 ;  /* 0x000258b901007387 */ /* 0x0001e80000100800 */
[----:B0-----:R-:W5:Y:S04]  /*7fd0*/  LDL.LU R185, [R1+0x264] ;  /* 0x0002640001b97983 */ /* 0x001f680000300800 */
[----:B------:R-:W5:Y:S04]  /*7fe0*/  LDL.LU R165, [R1+0x238] ;  /* 0x0002380001a57983 */ /* 0x000f680000300800 */
[----:B------:R-:W5:Y:S04]  /*7ff0*/  LDL.LU R164, [R1+0x25c] ;  /* 0x00025c0001a47983 */ /* 0x000f680000300800 */
[----:B------:R-:W5:Y:S01]  /*8000*/  LDL.LU R161, [R1+0x230] ;  /* 0x0002300001a17983 */ /* 0x000f620000300800 */
[----:B--2---:R-:W-:-:S05]  /*8010*/  IADD3.X R177, R177, UR6, RZ, P1, !PT ;  /* 0x00000006b1b17c10 */ /* 0x004fca0008ffe4ff */
[----:B------:R-:W-:Y:S04]  /*8020*/  STL [R1+0x27c], R177 ;  /* 0x00027cb101007387 */ /* 0x000fe80000100800 */
[----:B------:R-:W2:Y:S04]  /*8030*/  LDL.LU R160, [R1+0x254] ;  /* 0x0002540001a07983 */ /* 0x000ea80000300800 */
[----:B------:R-:W2:Y:S04]  /*8040*/  LDL.LU R157, [R1+0x228] ;  /* 0x00022800019d7983 */ /* 0x000ea80000300800 */
[----:B------:R-:W2:Y:S04]  /*8050*/  LDL.LU R156, [R1+0x24c] ;  /* 0x00024c00019c7983 */ /* 0x000ea80000300800 */
[----:B------:R-:W2:Y:S04]  /*8060*/  LDL.LU R153, [R1+0x220] ;  /* 0x0002200001997983 */ /* 0x000ea80000300800 */
[----:B------:R-:W2:Y:S04]  /*8070*/  LDL.LU R152, [R1+0x244] ;  /* 0x0002440001987983 */ /* 0x000ea80000300800 */
[----:B------:R-:W2:Y:S04]  /*8080*/  LDL.LU R149, [R1+0x218] ;  /* 0x0002180001957983 */ /* 0x000ea80000300800 */
[----:B------:R-:W2:Y:S04]  /*8090*/  LDL.LU R148, [R1+0x23c] ;  /* 0x00023c0001947983 */ /* 0x000ea80000300800 */
[----:B------:R-:W2:Y:S04]  /*80a0*/  LDL.LU R122, [R1+0x210] ;  /* 0x00021000017a7983 */ /* 0x000ea80000300800 */
[----:B------:R-:W2:Y:S01]  /*80b0*/  LDL.LU R172, [R1+0x234] ;  /* 0x0002340001ac7983 */ /* 0x000ea20000300800 */
[----:B---3--:R-:W-:-:S03]  /*80c0*/  IADD3 R187, P1, R187, UR9, RZ ;  /* 0x00000009bbbb7c10 */ /* 0x008fc6000ff3e0ff */
[----:B------:R-:W3:Y:S04]  /*80d0*/  LDL.LU R124, [R1+0x208] ;  /* 0x00020800017c7983 */ /* 0x000ee80000300800 */
[----:B------:R-:W3:Y:S04]  /*80e0*/  LDL.LU R128, [R1+0x22c] ;  /* 0x00022c0001807983 */ /* 0x000ee80000300800 */
[----:B------:R0:W-:Y:S01]  /*80f0*/  STL [R1+0x250], R187 ;  /* 0x000250bb01007387 */ /* 0x0001e20000100800 */
[----:B----4-:R-:W-:-:S03]  /*8100*/  IADD3.X R83, R83, UR6, RZ, P2, !PT ;  /* 0x0000000653537c10 */ /* 0x010fc600097fe4ff */
[----:B0-----:R-:W4:Y:S04]  /*8110*/  LDL.LU R187, [R1+0x200] ;  /* 0x0002000001bb7983 */ /* 0x001f280000300800 */
[----:B------:R-:W4:Y:S04]  /*8120*/  LDL.LU R131, [R1+0x224] ;  /* 0x0002240001837983 */ /* 0x000f280000300800 */
[----:B------:R-:W4:Y:S04]  /*8130*/  LDL.LU R132, [R1+0x1f8] ;  /* 0x0001f80001847983 */ /* 0x000f280000300800 */
[----:B------:R0:W-:Y:S01]  /*8140*/  STL [R1+0x274], R83 ;  /* 0x0002745301007387 */ /* 0x0001e20000100800 */
[----:B------:R-:W-:-:S03]  /*8150*/  IADD3 R119, P2, R119, UR9, RZ ;  /* 0x0000000977777c10 */ /* 0x000fc6000ff5e0ff */
[----:B0-----:R-:W4:Y:S04]  /*8160*/  LDL.LU R83, [R1+0x21c] ;  /* 0x00021c0001537983 */ /* 0x001f280000300800 */
[----:B------:R-:W4:Y:S04]  /*8170*/  LDL.LU R134, [R1+0x1f0] ;  /* 0x0001f00001867983 */ /* 0x000f280000300800 */
[----:B------:R-:W4:Y:S04]  /*8180*/  LDL.LU R171, [R1+0x214] ;  /* 0x0002140001ab7983 */ /* 0x000f280000300800 */
[----:B------:R-:W4:Y:S04]  /*8190*/  LDL.LU R177, [R1+0x1e8] ;  /* 0x0001e80001b17983 */ /* 0x000f280000300800 */
[----:B------:R0:W-:Y:S04]  /*81a0*/  STL [R1+0x248], R119 ;  /* 0x0002487701007387 */ /* 0x0001e80000100800 */
[----:B0-----:R-:W4:Y:S01]  /*81b0*/  LDL.LU R119, [R1+0x20c] ;  /* 0x00020c0001777983 */ /* 0x001f220000300800 */
[----:B-----5:R-:W-:-:S05]  /*81c0*/  IADD3.X R179, R179, UR6, RZ, P3, !PT ;  /* 0x00000006b3b37c10 */ /* 0x020fca0009ffe4ff */
[----:B------:R0:W-:Y:S01]  /*81d0*/  STL [R1+0x26c], R179 ;  /* 0x00026cb301007387 */ /* 0x0001e20000100800 */
[----:B------:R-:W-:-:S03]  /*81e0*/  IADD3 R175, P3, R175, UR9, RZ ;  /* 0x00000009afaf7c10 */ /* 0x000fc6000ff7e0ff */
[----:B0-----:R-:W5:Y:S04]  /*81f0*/  LDL.LU R179, [R1+0x1e0] ;  /* 0x0001e00001b37983 */ /* 0x001f680000300800 */
[----:B------:R0:W-:Y:S01]  /*8200*/  STL [R1+0x240], R175 ;  /* 0x000240af01007387 */ /* 0x0001e20000100800 */
[----:B------:R-:W-:Y:S02]  /*8210*/  IADD3.X R185, R185, UR6, RZ, P4, !PT ;  /* 0x00000006b9b97c10 */ /* 0x000fe4000a7fe4ff */
[----:B------:R-:W-:Y:S01]  /*8220*/  IADD3 R165, P4, R165, UR9, RZ ;  /* 0x00000009a5a57c10 */ /* 0x000fe2000ff9e0ff */
[----:B0-----:R-:W5:Y:S01]  /*8230*/  LDL.LU R175, [R1+0x204] ;  /* 0x0002040001af7983 */ /* 0x001f620000300800 */
[----:B------:R-:W-:-:S03]  /*8240*/  IADD3.X R164, R164, UR6, RZ, P5, !PT ;  /* 0x00000006a4a47c10 */ /* 0x000fc6000affe4ff */
[----:B------:R0:W-:Y:S01]  /*8250*/  STL [R1+0x264], R185 ;  /* 0x000264b901007387 */ /* 0x0001e20000100800 */
[----:B------:R-:W-:-:S03]  /*8260*/  IADD3 R161, P5, R161, UR9, RZ ;  /* 0x00000009a1a17c10 */ /* 0x000fc6000ffbe0ff */
[----:B0-----:R-:W5:Y:S04]  /*8270*/  LDL.LU R185, [R1+0x1d8] ;  /* 0x0001d80001b97983 */ /* 0x001f680000300800 */
[----:B------:R-:W-:Y:S04]  /*8280*/  STL [R1+0x238], R165 ;  /* 0x000238a501007387 */ /* 0x000fe80000100800 */
[----:B------:R-:W-:Y:S04]  /*8290*/  STL [R1+0x25c], R164 ;  /* 0x00025ca401007387 */ /* 0x000fe80000100800 */
[----:B------:R-:W-:Y:S01]  /*82a0*/  STL [R1+0x230], R161 ;  /* 0x000230a101007387 */ /* 0x000fe20000100800 */
[----:B--2---:R-:W-:-:S02]  /*82b0*/  IADD3.X R160, R160, UR6, RZ, P6, !PT ;  /* 0x00000006a0a07c10 */ /* 0x004fc4000b7fe4ff */
[----:B------:R-:W-:-:S03]  /*82c0*/  IADD3 R157, P6, R157, UR9, RZ ;  /* 0x000000099d9d7c10 */ /* 0x000fc6000ffde0ff */
[----:B------:R-:W-:Y:S01]  /*82d0*/  STL [R1+0x254], R160 ;  /* 0x000254a001007387 */ /* 0x000fe20000100800 */
[----:B------:R-:W-:-:S03]  /*82e0*/  IADD3.X R156, R156, UR6, RZ, P1, !PT ;  /* 0x000000069c9c7c10 */ /* 0x000fc60008ffe4ff */
[----:B------:R-:W-:Y:S01]  /*82f0*/  STL [R1+0x228], R157 ;  /* 0x0002289d01007387 */ /* 0x000fe20000100800 */
        /* <DEDUP_REMOVED lines=8> */
[----:B------:R-:W-:Y:S02]  /*8380*/  IADD3 R122, P3, R122, UR9, RZ ;  /* 0x000000097a7a7c10 */ /* 0x000fe4000ff7e0ff */
[----:B------:R-:W-:Y:S02]  /*8390*/  IADD3.X R172, R172, UR6, RZ, P4, !PT ;  /* 0x00000006acac7c10 */ /* 0x000fe4000a7fe4ff */
[----:B---3--:R-:W-:-:S03]  /*83a0*/  IADD3 R124, P4, R124, UR9, RZ ;  /* 0x000000097c7c7c10 */ /* 0x008fc6000ff9e0ff */
[----:B------:R0:W-:Y:S01]  /*83b0*/  STL [R1+0x234], R172 ;  /* 0x000234ac01007387 */ /* 0x0001e20000100800 */
[----:B------:R-:W-:-:S03]  /*83c0*/  IADD3.X R128, R128, UR6, RZ, P5, !PT ;  /* 0x0000000680807c10 */ /* 0x000fc6000affe4ff */
[----:B------:R-:W-:Y:S04]  /*83d0*/  STL [R1+0x23c], R148 ;  /* 0x00023c9401007387 */ /* 0x000fe80000100800 */
[----:B0-----:R-:W2:Y:S01]  /*83e0*/  LDL.LU R172, [R1+0x1fc] ;  /* 0x0001fc0001ac7983 */ /* 0x001ea20000300800 */
[----:B----4-:R-:W-:-:S03]  /*83f0*/  IADD3 R187, P5, R187, UR9, RZ ;  /* 0x00000009bbbb7c10 */ /* 0x010fc6000ffbe0ff */
[----:B------:R-:W-:Y:S01]  /*8400*/  STL [R1+0x210], R122 ;  /* 0x0002107a01007387 */ /* 0x000fe20000100800 */
[----:B------:R-:W-:-:S03]  /*8410*/  IADD3.X R131, R131, UR6, RZ, P6, !PT ;  /* 0x0000000683837c10 */ /* 0x000fc6000b7fe4ff */
[----:B------:R0:W-:Y:S04]  /*8420*/  STL [R1+0x200], R187 ;  /* 0x000200bb01007387 */ /* 0x0001e80000100800 */
[----:B------:R-:W-:Y:S01]  /*8430*/  STL [R1+0x208], R124 ;  /* 0x0002087c01007387 */ /* 0x000fe20000100800 */
[----:B------:R-:W-:-:S03]  /*8440*/  IADD3 R132, P6, R132, UR9, RZ ;  /* 0x0000000984847c10 */ /* 0x000fc6000ffde0ff */
[----:B0-----:R-:W3:Y:S01]  /*8450*/  LDL.LU R187, [R1+0x1d0] ;  /* 0x0001d00001bb7983 */ /* 0x001ee20000300800 */
[----:B------:R-:W-:-:S03]  /*8460*/  IADD3.X R83, R83, UR6, RZ, P1, !PT ;  /* 0x0000000653537c10 */ /* 0x000fc60008ffe4ff */
[----:B------:R-:W-:Y:S01]  /*8470*/  STL [R1+0x22c], R128 ;  /* 0x00022c8001007387 */ /* 0x000fe20000100800 */
[----:B------:R-:W-:-:S03]  /*8480*/  IADD3 R134, P1, R134, UR9, RZ ;  /* 0x0000000986867c10 */ /* 0x000fc6000ff3e0ff */
[----:B------:R0:W-:Y:S01]  /*8490*/  STL [R1+0x21c], R83 ;  /* 0x00021c5301007387 */ /* 0x0001e20000100800 */
[----:B------:R-:W-:-:S03]  /*84a0*/  IADD3.X R171, R171, UR6, RZ, P2, !PT ;  /* 0x00000006abab7c10 */ /* 0x000fc600097fe4ff */
[----:B------:R-:W-:Y:S04]  /*84b0*/  STL [R1+0x224], R131 ;  /* 0x0002248301007387 */ /* 0x000fe80000100800 */
[----:B0-----:R-:W4:Y:S04]  /*84c0*/  LDL.LU R83, [R1+0x1f4] ;  /* 0x0001f40001537983 */ /* 0x001f280000300800 */
[----:B------:R-:W-:Y:S01]  /*84d0*/  STL [R1+0x1f8], R132 ;  /* 0x0001f88401007387 */ /* 0x000fe20000100800 */
[----:B------:R-:W-:-:S03]  /*84e0*/  IADD3.X R119, R119, UR6, RZ, P3, !PT ;  /* 0x0000000677777c10 */ /* 0x000fc60009ffe4ff */
[----:B------:R-:W-:Y:S04]  /*84f0*/  STL [R1+0x1f0], R134 ;  /* 0x0001f08601007387 */ /* 0x000fe80000100800 */
[----:B------:R0:W-:Y:S04]  /*8500*/  STL [R1+0x20c], R119 ;  /* 0x00020c7701007387 */ /* 0x0001e80000100800 */
[----:B------:R-:W-:Y:S04]  /*8510*/  STL [R1+0x214], R171 ;  /* 0x000214ab01007387 */ /* 0x000fe80000100800 */
[----:B0-----:R-:W4:Y:S01]  /*8520*/  LDL.LU R119, [R1+0x1c8] ;  /* 0x0001c80001777983 */ /* 0x001f220000300800 */
[----:B------:R-:W-:-:S02]  /*8530*/  IADD3 R177, P2, R177, UR9, RZ ;  /* 0x00000009b1b17c10 */ /* 0x000fc4000ff5e0ff */
[----:B-----5:R-:W-:-:S03]  /*8540*/  IADD3 R179, P3, R179, UR9, RZ ;  /* 0x00000009b3b37c10 */ /* 0x020fc6000ff7e0ff */
[----:B------:R0:W-:Y:S01]  /*8550*/  STL [R1+0x1e8], R177 ;  /* 0x0001e8b101007387 */ /* 0x0001e20000100800 */
[----:B------:R-:W-:-:S03]  /*8560*/  IADD3.X R175, R175, UR6, RZ, P4, !PT ;  /* 0x00000006afaf7c10 */ /* 0x000fc6000a7fe4ff */
[----:B0-----:R-:W5:Y:S04]  /*8570*/  LDL.LU R177, [R1+0x1ec] ;  /* 0x0001ec0001b17983 */ /* 0x001f680000300800 */
[----:B------:R0:W-:Y:S01]  /*8580*/  STL [R1+0x1e0], R179 ;  /* 0x0001e0b301007387 */ /* 0x0001e20000100800 */
[----:B------:R-:W-:-:S03]  /*8590*/  IADD3 R185, P4, R185, UR9, RZ ;  /* 0x00000009b9b97c10 */ /* 0x000fc6000ff9e0ff */
[----:B0-----:R-:W5:Y:S04]  /*85a0*/  LDL.LU R179, [R1+0x1c0] ;  /* 0x0001c00001b37983 */ /* 0x001f680000300800 */
[----:B------:R0:W-:Y:S04]  /*85b0*/  STL [R1+0x204], R175 ;  /* 0x000204af01007387 */ /* 0x0001e80000100800 */
[----:B0-----:R-:W5:Y:S04]  /*85c0*/  LDL.LU R175, [R1+0x1e4] ;  /* 0x0001e40001af7983 */ /* 0x001f680000300800 */
[----:B------:R-:W5:Y:S04]  /*85d0*/  LDL.LU R161, [R1+0x1b8] ;  /* 0x0001b80001a17983 */ /* 0x000f680000300800 */
[----:B------:R-:W5:Y:S04]  /*85e0*/  LDL.LU R160, [R1+0x1dc] ;  /* 0x0001dc0001a07983 */ /* 0x000f680000300800 */
[----:B------:R0:W-:Y:S04]  /*85f0*/  STL [R1+0x1d8], R185 ;  /* 0x0001d8b901007387 */ /* 0x0001e80000100800 */
[----:B------:R-:W5:Y:S04]  /*8600*/  LDL.LU R157, [R1+0x1b0] ;  /* 0x0001b000019d7983 */ /* 0x000f680000300800 */
[----:B------:R-:W5:Y:S04]  /*8610*/  LDL.LU R156, [R1+0x1d4] ;  /* 0x0001d400019c7983 */ /* 0x000f680000300800 */
[----:B------:R-:W5:Y:S04]  /*8620*/  LDL.LU R153, [R1+0x1a8] ;  /* 0x0001a80001997983 */ /* 0x000f680000300800 */
[----:B------:R-:W5:Y:S04]  /*8630*/  LDL.LU R152, [R1+0x1cc] ;  /* 0x0001cc0001987983 */ /* 0x000f680000300800 */
[----:B------:R-:W5:Y:S04]  /*8640*/  LDL.LU R149, [R1+0x1a0] ;  /* 0x0001a00001957983 */ /* 0x000f680000300800 */
[----:B------:R-:W5:Y:S04]  /*8650*/  LDL.LU R148, [R1+0x1c4] ;  /* 0x0001c40001947983 */ /* 0x000f680000300800 */
[----:B------:R-:W5:Y:S04]  /*8660*/  LDL.LU R122, [R1+0x198] ;  /* 0x00019800017a7983 */ /* 0x000f680000300800 */
[----:B0-----:R-:W5:Y:S04]  /*8670*/  LDL.LU R185, [R1+0x1bc] ;  /* 0x0001bc0001b97983 */ /* 0x001f680000300800 */
[----:B------:R-:W5:Y:S04]  /*8680*/  LDL.LU R124, [R1+0x190] ;  /* 0x00019000017c7983 */ /* 0x000f680000300800 */
[----:B------:R-:W5:Y:S01]  /*8690*/  LDL.LU R128, [R1+0x1b4] ;  /* 0x0001b40001807983 */ /* 0x000f620000300800 */
[----:B--2---:R-:W-:-:S05]  /*86a0*/  IADD3.X R172, R172, UR6, RZ, P5, !PT ;  /* 0x00000006acac7c10 */ /* 0x004fca000affe4ff */
[----:B------:R0:W-:Y:S04]  /*86b0*/  STL [R1+0x1fc], R172 ;  /* 0x0001fcac01007387 */ /* 0x0001e80000100800 */
[----:B0-----:R-:W2:Y:S04]  /*86c0*/  LDL.LU R172, [R1+0x188] ;  /* 0x0001880001ac7983 */ /* 0x001ea80000300800 */
[----:B------:R-:W2:Y:S01]  /*86d0*/  LDL.LU R131, [R1+0x1ac] ;  /* 0x0001ac0001837983 */ /* 0x000ea20000300800 */
[----:B---3--:R-:W-:-:S03]  /*86e0*/  IADD3 R187, P5, R187, UR9, RZ ;  /* 0x00000009bbbb7c10 */ /* 0x008fc6000ffbe0ff */
[----:B------:R-:W3:Y:S04]  /*86f0*/  LDL.LU R132, [R1+0x180] ;  /* 0x0001800001847983 */ /* 0x000ee80000300800 */
[----:B------:R0:W-:Y:S04]  /*8700*/  STL [R1+0x1d0], R187 ;  /* 0x0001d0bb01007387 */ /* 0x0001e80000100800 */
[----:B0-----:R-:W3:Y:S04]  /*8710*/  LDL.LU R187, [R1+0x1a4] ;  /* 0x0001a40001bb7983 */ /* 0x001ee80000300800 */
[----:B------:R-:W3:Y:S01]  /*8720*/  LDL.LU R134, [R1+0x178] ;  /* 0x0001780001867983 */ /* 0x000ee20000300800 */
[----:B----4-:R-:W-:-:S03]  /*8730*/  IADD3.X R83, R83, UR6, RZ, P6, !PT ;  /* 0x0000000653537c10 */ /* 0x010fc6000b7fe4ff */
[----:B------:R-:W4:Y:S04]  /*8740*/  LDL.LU R171, [R1+0x19c] ;  /* 0x00019c0001ab7983 */ /* 0x000f280000300800 */
[----:B------:R0:W-:Y:S04]  /*8750*/  STL [R1+0x1f4], R83 ;  /* 0x0001f45301007387 */ /* 0x0001e80000100800 */
[----:B0-----:R-:W4:Y:S01]  /*8760*/  LDL.LU R83, [R1+0x170] ;  /* 0x0001700001537983 */ /* 0x001f220000300800 */
[----:B------:R-:W-:-:S05]  /*8770*/  IADD3 R119, P6, R119, UR9, RZ ;  /* 0x0000000977777c10 */ /* 0x000fca000ffde0ff */
[----:B------:R0:W-:Y:S04]  /*8780*/  STL [R1+0x1c8], R119 ;  /* 0x0001c87701007387 */ /* 0x0001e80000100800 */
[----:B0-----:R-:W4:Y:S01]  /*8790*/  LDL.LU R119, [R1+0x194] ;  /* 0x0001940001777983 */ /* 0x001f220000300800 */
[----:B-----5:R-:W-:-:S05]  /*87a0*/  IADD3.X R177, R177, UR6, RZ, P1, !PT ;  /* 0x00000006b1b17c10 */ /* 0x020fca0008ffe4ff */
[----:B------:R0:W-:Y:S01]  /*87b0*/  STL [R1+0x1ec], R177 ;  /* 0x0001ecb101007387 */ /* 0x0001e20000100800 */
[----:B------:R-:W-:-:S03]  /*87c0*/  IADD3 R179, P1, R179, UR9, RZ ;  /* 0x00000009b3b37c10 */ /* 0x000fc6000ff3e0ff */
[----:B0-----:R-:W5:Y:S04]  /*87d0*/  LDL.LU R177, [R1+0x168] ;  /* 0x0001680001b17983 */ /* 0x001f680000300800 */
[----:B------:R0:W-:Y:S01]  /*87e0*/  STL [R1+0x1c0], R179 ;  /* 0x0001c0b301007387 */ /* 0x0001e20000100800 */
[----:B------:R-:W-:-:S03]  /*87f0*/  IADD3.X R175, R175, UR6, RZ, P2, !PT ;  /* 0x00000006afaf7c10 */ /* 0x000fc600097fe4ff */
[----:B0-----:R-:W5:Y:S01]  /*8800*/  LDL.LU R179, [R1+0x18c] ;  /* 0x00018c0001b37983 */ /* 0x001f620000300800 */
[----:B------:R-:W-:-:S03]  /*8810*/  IADD3 R161, P2, R161, UR9, RZ ;  /* 0x00000009a1a17c10 */ /* 0x000fc6000ff5e0ff */
[----:B------:R0:W-:Y:S01]  /*8820*/  STL [R1+0x1e4], R175 ;  /* 0x0001e4af01007387 */ /* 0x0001e20000100800 */
[----:B------:R-:W-:-:S03]  /*8830*/  IADD3.X R160, R160, UR6, RZ, P3, !PT ;  /* 0x00000006a0a07c10 */ /* 0x000fc60009ffe4ff */
[----:B0-----:R-:W5:Y:S01]  /*8840*/  LDL.LU R175, [R1+0x160] ;  /* 0x0001600001af7983 */ /* 0x001f620000300800 */
[----:B------:R-:W-:Y:S02]  /*8850*/  IADD3 R157, P3, R157, UR9, RZ ;  /* 0x000000099d9d7c10 */ /* 0x000fe4000ff7e0ff */
[----:B------:R-:W-:Y:S01]  /*8860*/  IADD3.X R156, R156, UR6, RZ, P4, !PT ;  /* 0x000000069c9c7c10 */ /* 0x000fe2000a7fe4ff */
        /* <DEDUP_REMOVED lines=14> */
[----:B------:R0:W-:Y:S01]  /*8950*/  STL [R1+0x1bc], R185 ;  /* 0x0001bcb901007387 */ /* 0x0001e20000100800 */
[----:B------:R-:W-:-:S03]  /*8960*/  IADD3.X R128, R128, UR6, RZ, P2, !PT ;  /* 0x0000000680807c10 */ /* 0x000fc600097fe4ff */
[----:B------:R-:W-:Y:S04]  /*8970*/  STL [R1+0x1c4], R148 ;  /* 0x0001c49401007387 */ /* 0x000fe80000100800 */
[----:B0-----:R-:W5:Y:S04]  /*8980*/  LDL.LU R185, [R1+0x184] ;  /* 0x0001840001b97983 */ /* 0x001f680000300800 */
[----:B------:R-:W-:Y:S01]  /*8990*/  STL [R1+0x198], R122 ;  /* 0x0001987a01007387 */ /* 0x000fe20000100800 */
[----:B--2---:R-:W-:Y:S02]  /*89a0*/  IADD3 R172, P2, R172, UR9, RZ ;  /* 0x00000009acac7c10 */ /* 0x004fe4000ff5e0ff */
[----:B------:R-:W-:-:S03]  /*89b0*/  IADD3.X R131, R131, UR6, RZ, P3, !PT ;  /* 0x0000000683837c10 */ /* 0x000fc60009ffe4ff */
[----:B------:R0:W-:Y:S01]  /*89c0*/  STL [R1+0x188], R172 ;  /* 0x000188ac01007387 */ /* 0x0001e20000100800 */
[----:B---3--:R-:W-:-:S03]  /*89d0*/  IADD3 R132, P3, R132, UR9, RZ ;  /* 0x0000000984847c10 */ /* 0x008fc6000ff7e0ff */
[----:B------:R-:W-:Y:S04]  /*89e0*/  STL [R1+0x190], R124 ;  /* 0x0001907c01007387 */ /* 0x000fe80000100800 */
[----:B0-----:R-:W2:Y:S01]  /*89f0*/  LDL.LU R172, [R1+0x158] ;  /* 0x0001580001ac7983 */ /* 0x001ea20000300800 */
[----:B------:R-:W-:-:S03]  /*8a00*/  IADD3.X R187, R187, UR6, RZ, P4, !PT ;  /* 0x00000006bbbb7c10 */ /* 0x000fc6000a7fe4ff */
[----:B------:R-:W-:Y:S01]  /*8a10*/  STL [R1+0x1b4], R128 ;  /* 0x0001b48001007387 */ /* 0x000fe20000100800 */
[----:B------:R-:W-:-:S03]  /*8a20*/  IADD3 R134, P4, R134, UR9, RZ ;  /* 0x0000000986867c10 */ /* 0x000fc6000ff9e0ff */
[----:B------:R0:W-:Y:S01]  /*8a30*/  STL [R1+0x1a4], R187 ;  /* 0x0001a4bb01007387 */ /* 0x0001e20000100800 */
[----:B----4-:R-:W-:-:S03]  /*8a40*/  IADD3.X R171, R171, UR6, RZ, P5, !PT ;  /* 0x00000006abab7c10 */ /* 0x010fc6000affe4ff */
[----:B------:R-:W-:Y:S04]  /*8a50*/  STL [R1+0x1ac], R131 ;  /* 0x0001ac8301007387 */ /* 0x000fe80000100800 */
[----:B0-----:R-:W3:Y:S04]  /*8a60*/  LDL.LU R187, [R1+0x17c] ;  /* 0x00017c0001bb7983 */ /* 0x001ee80000300800 */
[----:B------:R-:W-:Y:S01]  /*8a70*/  STL [R1+0x180], R132 ;  /* 0x0001808401007387 */ /* 0x000fe20000100800 */
[----:B------:R-:W-:-:S03]  /*8a80*/  IADD3 R83, P5, R83, UR9, RZ ;  /* 0x0000000953537c10 */ /* 0x000fc6000ffbe0ff */
[----:B------:R-:W4:Y:S04]  /*8a90*/  LDL.LU R164, [R1+0x150] ;  /* 0x0001500001a47983 */ /* 0x000f280000300800 */
[----:B------:R-:W-:Y:S04]  /*8aa0*/  STL [R1+0x178], R134 ;  /* 0x0001788601007387 */ /* 0x000fe80000100800 */
[----:B------:R0:W-:Y:S04]  /*8ab0*/  STL [R1+0x170], R83 ;  /* 0x0001705301007387 */ /* 0x0001e80000100800 */
[----:B------:R-:W-:Y:S04]  /*8ac0*/  STL [R1+0x19c], R171 ;  /* 0x00019cab01007387 */ /* 0x000fe80000100800 */
[----:B0-----:R-:W4:Y:S01]  /*8ad0*/  LDL.LU R83, [R1+0x174] ;  /* 0x0001740001537983 */ /* 0x001f220000300800 */
[----:B------:R-:W-:-:S05]  /*8ae0*/  IADD3.X R119, R119, UR6, RZ, P6, !PT ;  /* 0x0000000677777c10 */ /* 0x000fca000b7fe4ff */
[----:B------:R0:W-:Y:S04]  /*8af0*/  STL [R1+0x194], R119 ;  /* 0x0001947701007387 */ /* 0x0001e80000100800 */
[----:B0-----:R-:W4:Y:S01]  /*8b00*/  LDL.LU R119, [R1+0x148] ;  /* 0x0001480001777983 */ /* 0x001f220000300800 */
[----:B-----5:R-:W-:-:S05]  /*8b10*/  IADD3 R177, P6, R177, UR9, RZ ;  /* 0x00000009b1b17c10 */ /* 0x020fca000ffde0ff */
[----:B------:R0:W-:Y:S01]  /*8b20*/  STL [R1+0x168], R177 ;  /* 0x000168b101007387 */ /* 0x0001e20000100800 */
[----:B------:R-:W-:-:S03]  /*8b30*/  IADD3.X R179, R179, UR6, RZ, P1, !PT ;  /* 0x00000006b3b37c10 */ /* 0x000fc60008ffe4ff */
[----:B0-----:R-:W5:Y:S04]  /*8b40*/  LDL.LU R177, [R1+0x16c] ;  /* 0x00016c0001b17983 */ /* 0x001f680000300800 */
[----:B------:R0:W-:Y:S01]  /*8b50*/  STL [R1+0x18c], R179 ;  /* 0x00018cb301007387 */ /* 0x0001e20000100800 */
[----:B------:R-:W-:-:S03]  /*8b60*/  IADD3 R175, P1, R175, UR9, RZ ;  /* 0x00000009afaf7c10 */ /* 0x000fc6000ff3e0ff */
[----:B0-----:R-:W5:Y:S04]  /*8b70*/  LDL.LU R179, [R1+0x140] ;  /* 0x0001400001b37983 */ /* 0x001f680000300800 */
[----:B------:R-:W5:Y:S04]  /*8b80*/  LDL.LU R161, [R1+0x164] ;  /* 0x0001640001a17983 */ /* 0x000f680000300800 */
        /* <DEDUP_REMOVED lines=8> */
[----:B------:R-:W5:Y:S01]  /*8c10*/  LDL.LU R122, [R1+0x144] ;  /* 0x00014400017a7983 */ /* 0x000f620000300800 */
[----:B------:R-:W-:-:S03]  /*8c20*/  IADD3.X R185, R185, UR6, RZ, P2, !PT ;  /* 0x00000006b9b97c10 */ /* 0x000fc600097fe4ff */
[----:B0-----:R-:W5:Y:S04]  /*8c30*/  LDL.LU R175, [R1+0x118] ;  /* 0x0001180001af7983 */ /* 0x001f680000300800 */
[----:B------:R-:W5:Y:S04]  /*8c40*/  LDL.LU R124, [R1+0x13c] ;  /* 0x00013c00017c7983 */ /* 0x000f680000300800 */
[----:B------:R-:W5:Y:S04]  /*8c50*/  LDL.LU R128, [R1+0x110] ;  /* 0x0001100001807983 */ /* 0x000f680000300800 */
[----:B------:R0:W-:Y:S04]  /*8c60*/  STL [R1+0x184], R185 ;  /* 0x000184b901007387 */ /* 0x0001e80000100800 */
[----:B0-----:R-:W5:Y:S04]  /*8c70*/  LDL.LU R185, [R1+0x134] ;  /* 0x0001340001b97983 */ /* 0x001f680000300800 */
[----:B------:R-:W5:Y:S04]  /*8c80*/  LDL.LU R131, [R1+0x108] ;  /* 0x0001080001837983 */ /* 0x000f680000300800 */
[----:B------:R-:W5:Y:S04]  /*8c90*/  LDL.LU R132, [R1+0x12c] ;  /* 0x00012c0001847983 */ /* 0x000f680000300800 */
[----:B------:R-:W5:Y:S01]  /*8ca0*/  LDL.LU R134, [R1+0x100] ;  /* 0x0001000001867983 */ /* 0x000f620000300800 */
[----:B--2---:R-:W-:-:S05]  /*8cb0*/  IADD3 R172, P2, R172, UR9, RZ ;  /* 0x00000009acac7c10 */ /* 0x004fca000ff5e0ff */
[----:B------:R0:W-:Y:S04]  /*8cc0*/  STL [R1+0x158], R172 ;  /* 0x000158ac01007387 */ /* 0x0001e80000100800 */
[----:B------:R-:W2:Y:S04]  /*8cd0*/  LDL.LU R171, [R1+0x124] ;  /* 0x0001240001ab7983 */ /* 0x000ea80000300800 */
[----:B0-----:R-:W2:Y:S01]  /*8ce0*/  LDL.LU R172, [R1+0xf8] ;  /* 0x0000f80001ac7983 */ /* 0x001ea20000300800 */
[----:B---3--:R-:W-:-:S05]  /*8cf0*/  IADD3.X R187, R187, UR6, RZ, P3, !PT ;  /* 0x00000006bbbb7c10 */ /* 0x008fca0009ffe4ff */
[----:B------:R0:W-:Y:S01]  /*8d00*/  STL [R1+0x17c], R187 ;  /* 0x00017cbb01007387 */ /* 0x0001e20000100800 */
[----:B----4-:R-:W-:-:S03]  /*8d10*/  IADD3 R164, P3, R164, UR9, RZ ;  /* 0x00000009a4a47c10 */ /* 0x010fc6000ff7e0ff */
[----:B0-----:R-:W3:Y:S01]  /*8d20*/  LDL.LU R187, [R1+0x11c] ;  /* 0x00011c0001bb7983 */ /* 0x001ee20000300800 */
[----:B------:R-:W-:-:S05]  /*8d30*/  IADD3.X R83, R83, UR6, RZ, P4, !PT ;  /* 0x0000000653537c10 */ /* 0x000fca000a7fe4ff */
[----:B------:R0:W-:Y:S04]  /*8d40*/  STL [R1+0x174], R83 ;  /* 0x0001745301007387 */ /* 0x0001e80000100800 */
[----:B0-----:R-:W4:Y:S01]  /*8d50*/  LDL.LU R83, [R1+0xf0] ;  /* 0x0000f00001537983 */ /* 0x001f220000300800 */
[----:B------:R-:W-:-:S03]  /*8d60*/  IADD3 R119, P4, R119, UR9, RZ ;  /* 0x0000000977777c10 */ /* 0x000fc6000ff9e0ff */
[----:B------:R-:W-:Y:S04]  /*8d70*/  STL [R1+0x150], R164 ;  /* 0x000150a401007387 */ /* 0x000fe80000100800 */
[----:B------:R0:W-:Y:S04]  /*8d80*/  STL [R1+0x148], R119 ;  /* 0x0001487701007387 */ /* 0x0001e80000100800 */
[----:B0-----:R-:W4:Y:S01]  /*8d90*/  LDL.LU R119, [R1+0x114] ;  /* 0x0001140001777983 */ /* 0x001f220000300800 */
[----:B-----5:R-:W-:-:S05]  /*8da0*/  IADD3.X R177, R177, UR6, RZ, P5, !PT ;  /* 0x00000006b1b17c10 */ /* 0x020fca000affe4ff */
[----:B------:R0:W-:Y:S01]  /*8db0*/  STL [R1+0x16c], R177 ;  /* 0x00016cb101007387 */ /* 0x0001e20000100800 */
[----:B------:R-:W-:-:S03]  /*8dc0*/  IADD3 R179, P5, R179, UR9, RZ ;  /* 0x00000009b3b37c10 */ /* 0x000fc6000ffbe0ff */
[----:B0-----:R-:W5:Y:S01]  /*8dd0*/  LDL.LU R177, [R1+0xe8] ;  /* 0x0000e80001b17983 */ /* 0x001f620000300800 */
[----:B------:R-:W-:-:S03]  /*8de0*/  IADD3.X R161, R161, UR6, RZ, P6, !PT ;  /* 0x00000006a1a17c10 */ /* 0x000fc6000b7fe4ff */
[----:B------:R0:W-:Y:S01]  /*8df0*/  STL [R1+0x140], R179 ;  /* 0x000140b301007387 */ /* 0x0001e20000100800 */
[----:B------:R-:W-:Y:S02]  /*8e00*/  IADD3 R160, P6, R160, UR9, RZ ;  /* 0x00000009a0a07c10 */ /* 0x000fe4000ffde0ff */
[----:B------:R-:W-:Y:S01]  /*8e10*/  IADD3.X R157, R157, UR6, RZ, P1, !PT ;  /* 0x000000069d9d7c10 */ /* 0x000fe20008ffe4ff */
[----:B0-----:R-:W5:Y:S01]  /*8e20*/  LDL.LU R179, [R1+0x10c] ;  /* 0x00010c0001b37983 */ /* 0x001f620000300800 */
        /* <DEDUP_REMOVED lines=15> */
[----:B------:R0:W-:Y:S04]  /*8f20*/  STL [R1+0x118], R175 ;  /* 0x000118af01007387 */ /* 0x0001e80000100800 */
[----:B------:R-:W-:Y:S01]  /*8f30*/  STL [R1+0x120], R148 ;  /* 0x0001209401007387 */ /* 0x000fe20000100800 */
[----:B------:R-:W-:-:S03]  /*8f40*/  IADD3 R128, P5, R128, UR9, RZ ;  /* 0x0000000980807c10 */ /* 0x000fc6000ffbe0ff */
[----:B0-----:R-:W5:Y:S01]  /*8f50*/  LDL.LU R175, [R1+0xe0] ;  /* 0x0000e00001af7983 */ /* 0x001f620000300800 */
[----:B------:R-:W-:-:S03]  /*8f60*/  IADD3.X R185, R185, UR6, RZ, P6, !PT ;  /* 0x00000006b9b97c10 */ /* 0x000fc6000b7fe4ff */
[----:B------:R-:W-:Y:S01]  /*8f70*/  STL [R1+0x144], R122 ;  /* 0x0001447a01007387 */ /* 0x000fe20000100800 */
[----:B------:R-:W-:-:S03]  /*8f80*/  IADD3 R131, P6, R131, UR9, RZ ;  /* 0x0000000983837c10 */ /* 0x000fc6000ffde0ff */
[----:B------:R0:W-:Y:S01]  /*8f90*/  STL [R1+0x134], R185 ;  /* 0x000134b901007387 */ /* 0x0001e20000100800 */
[----:B------:R-:W-:-:S03]  /*8fa0*/  IADD3.X R132, R132, UR6, RZ, P1, !PT ;  /* 0x0000000684847c10 */ /* 0x000fc60008ffe4ff */
[----:B------:R-:W-:Y:S01]  /*8fb0*/  STL [R1+0x13c], R124 ;  /* 0x00013c7c01007387 */ /* 0x000fe20000100800 */
[----:B------:R-:W-:-:S03]  /*8fc0*/  IADD3 R134, P1, R134, UR9, RZ ;  /* 0x0000000986867c10 */ /* 0x000fc6000ff3e0ff */
[----:B0-----:R-:W5:Y:S04]  /*8fd0*/  LDL.LU R185, [R1+0x104] ;  /* 0x0001040001b97983 */ /* 0x001f680000300800 */
[----:B------:R-:W-:Y:S04]  /*8fe0*/  STL [R1+0x110], R128 ;  /* 0x0001108001007387 */ /* 0x000fe80000100800 */
[----:B------:R-:W-:Y:S04]  /*8ff0*/  STL [R1+0x108], R131 ;  /* 0x0001088301007387 */ /* 0x000fe80000100800 */
[----:B------:R-:W-:Y:S04]  /*9000*/  STL [R1+0x12c], R132 ;  /* 0x00012c8401007387 */ /* 0x000fe80000100800 */
[----:B------:R-:W-:Y:S01]  /*9010*/  STL [R1+0x100], R134 ;  /* 0x0001008601007387 */ /* 0x000fe20000100800 */
[----:B--2---:R-:W-:-:S02]  /*9020*/  IADD3.X R171, R171, UR6, RZ, P2, !PT ;  /* 0x00000006abab7c10 */ /* 0x004fc400097fe4ff */
[----:B------:R-:W-:Y:S02]  /*9030*/  IADD3 R172, P2, R172, UR9, RZ ;  /* 0x00000009acac7c10 */ /* 0x000fe4000ff5e0ff */
[----:B---3--:R-:W-:-:S05]  /*9040*/  IADD3.X R187, R187, UR6, RZ, P3, !PT ;  /* 0x00000006bbbb7c10 */ /* 0x008fca0009ffe4ff */
[----:B------:R0:W-:Y:S04]  /*9050*/  STL [R1+0x11c], R187 ;  /* 0x00011cbb01007387 */ /* 0x0001e80000100800 */
[----:B------:R-:W-:Y:S04]  /*9060*/  STL [R1+0x124], R171 ;  /* 0x000124ab01007387 */ /* 0x000fe80000100800 */
[----:B0-----:R-:W2:Y:S04]  /*9070*/  LDL.LU R187, [R1+0xd8] ;  /* 0x0000d80001bb7983 */ /* 0x001ea80000300800 */
[----:B------:R-:W-:Y:S01]  /*9080*/  STL [R1+0xf8], R172 ;  /* 0x0000f8ac01007387 */ /* 0x000fe20000100800 */
[----:B----4-:R-:W-:-:S05]  /*9090*/  IADD3 R83, P3, R83, UR9, RZ ;  /* 0x0000000953537c10 */ /* 0x010fca000ff7e0ff */
[----:B------:R0:W-:Y:S04]  /*90a0*/  STL [R1+0xf0], R83 ;  /* 0x0000f05301007387 */ /* 0x0001e80000100800 */
[----:B0-----:R-:W3:Y:S01]  /*90b0*/  LDL.LU R83, [R1+0xfc] ;  /* 0x0000fc0001537983 */ /* 0x001ee20000300800 */
[----:B------:R-:W-:-:S05]  /*90c0*/  IADD3.X R119, R119, UR6, RZ, P4, !PT ;  /* 0x0000000677777c10 */ /* 0x000fca000a7fe4ff */
[----:B------:R0:W-:Y:S04]  /*90d0*/  STL [R1+0x114], R119 ;  /* 0x0001147701007387 */ /* 0x0001e80000100800 */
[----:B0-----:R-:W4:Y:S01]  /*90e0*/  LDL.LU R119, [R1+0xd0] ;  /* 0x0000d00001777983 */ /* 0x001f220000300800 */
[----:B-----5:R-:W-:-:S05]  /*90f0*/  IADD3 R177, P4, R177, UR9, RZ ;  /* 0x00000009b1b17c10 */ /* 0x020fca000ff9e0ff */
[----:B------:R0:W-:Y:S01]  /*9100*/  STL [R1+0xe8], R177 ;  /* 0x0000e8b101007387 */ /* 0x0001e20000100800 */
[----:B------:R-:W-:-:S03]  /*9110*/  IADD3.X R179, R179, UR6, RZ, P5, !PT ;  /* 0x00000006b3b37c10 */ /* 0x000fc6000affe4ff */
        /* <DEDUP_REMOVED lines=11> */
[----:B------:R-:W-:-:S03]  /*91d0*/  IADD3 R175, P5, R175, UR9, RZ ;  /* 0x00000009afaf7c10 */ /* 0x000fc6000ffbe0ff */
[----:B0-----:R-:W5:Y:S04]  /*91e0*/  LDL.LU R179, [R1+0xcc] ;  /* 0x0000cc0001b37983 */ /* 0x001f680000300800 */
[----:B------:R-:W5:Y:S04]  /*91f0*/  LDL.LU R148, [R1+0xa0] ;  /* 0x0000a00001947983 */ /* 0x000f680000300800 */
[----:B------:R-:W5:Y:S04]  /*9200*/  LDL.LU R122, [R1+0xc4] ;  /* 0x0000c400017a7983 */ /* 0x000f680000300800 */
        /* <DEDUP_REMOVED lines=11> */
[----:B0-----:R-:W5:Y:S01]  /*92c0*/  LDL.LU R185, [R1+0x78] ;  /* 0x0000780001b97983 */ /* 0x001f620000300800 */
[----:B--2---:R-:W-:-:S05]  /*92d0*/  IADD3 R187, P6, R187, UR9, RZ ;  /* 0x00000009bbbb7c10 */ /* 0x004fca000ffde0ff */
[----:B------:R0:W-:Y:S04]  /*92e0*/  STL [R1+0xd8], R187 ;  /* 0x0000d8bb01007387 */ /* 0x0001e80000100800 */
[----:B0-----:R-:W2:Y:S01]  /*92f0*/  LDL.LU R187, [R1+0x9c] ;  /* 0x00009c0001bb7983 */ /* 0x001ea20000300800 */
[----:B---3--:R-:W-:-:S05]  /*9300*/  IADD3.X R83, R83, UR6, RZ, P1, !PT ;  /* 0x0000000653537c10 */ /* 0x008fca0008ffe4ff */
[----:B------:R0:W-:Y:S04]  /*9310*/  STL [R1+0xfc], R83 ;  /* 0x0000fc5301007387 */ /* 0x0001e80000100800 */
[----:B0-----:R-:W3:Y:S01]  /*9320*/  LDL.LU R83, [R1+0x70] ;  /* 0x0000700001537983 */ /* 0x001ee20000300800 */
[----:B----4-:R-:W-:-:S05]  /*9330*/  IADD3 R119, P1, R119, UR9, RZ ;  /* 0x0000000977777c10 */ /* 0x010fca000ff3e0ff */
[----:B------:R0:W-:Y:S04]  /*9340*/  STL [R1+0xd0], R119 ;  /* 0x0000d07701007387 */ /* 0x0001e80000100800 */
[----:B0-----:R-:W4:Y:S01]  /*9350*/  LDL.LU R119, [R1+0x94] ;  /* 0x0000940001777983 */ /* 0x001f220000300800 */
[----:B-----5:R-:W-:Y:S02]  /*9360*/  IADD3.X R177, R177, UR6, RZ, P2, !PT ;  /* 0x00000006b1b17c10 */ /* 0x020fe400097fe4ff */
[----:B------:R-:W-:-:S03]  /*9370*/  IADD3 R165, P2, R165, UR9, RZ ;  /* 0x00000009a5a57c10 */ /* 0x000fc6000ff5e0ff */
[----:B------:R0:W-:Y:S01]  /*9380*/  STL [R1+0xf4], R177 ;  /* 0x0000f4b101007387 */ /* 0x0001e20000100800 */
[----:B------:R-:W-:Y:S02]  /*9390*/  IADD3.X R164, R164, UR6, RZ, P3, !PT ;  /* 0x00000006a4a47c10 */ /* 0x000fe40009ffe4ff */
[----:B------:R-:W-:Y:S01]  /*93a0*/  IADD3 R161, P3, R161, UR9, RZ ;  /* 0x00000009a1a17c10 */ /* 0x000fe2000ff7e0ff */
[----:B0-----:R-:W5:Y:S01]  /*93b0*/  LDL.LU R177, [R1+0x68] ;  /* 0x0000680001b17983 */ /* 0x001f620000300800 */
        /* <DEDUP_REMOVED lines=18> */
[----:B0-----:R-:W5:Y:S01]  /*94e0*/  LDL.LU R179, [R1+0x8c] ;  /* 0x00008c0001b37983 */ /* 0x001f620000300800 */
[----:B------:R-:W-:-:S03]  /*94f0*/  IADD3 R175, P2, R175, UR9, RZ ;  /* 0x00000009afaf7c10 */ /* 0x000fc6000ff5e0ff */
[----:B------:R-:W-:Y:S01]  /*9500*/  STL [R1+0xa8], R149 ;  /* 0x0000a89501007387 */ /* 0x000fe20000100800 */
[----:B------:R-:W-:-:S03]  /*9510*/  IADD3.X R124, R124, UR6, RZ, P3, !PT ;  /* 0x000000067c7c7c10 */ /* 0x000fc60009ffe4ff */
[----:B------:R0:W-:Y:S01]  /*9520*/  STL [R1+0x98], R175 ;  /* 0x000098af01007387 */ /* 0x0001e20000100800 */
[----:B------:R-:W-:-:S03]  /*9530*/  IADD3 R128, P3, R128, UR9, RZ ;  /* 0x0000000980807c10 */ /* 0x000fc6000ff7e0ff */
[----:B------:R-:W-:Y:S01]  /*9540*/  STL [R1+0xa0], R148 ;  /* 0x0000a09401007387 */ /* 0x000fe20000100800 */
[----:B------:R-:W-:-:S03]  /*9550*/  IADD3.X R131, R131, UR6, RZ, P4, !PT ;  /* 0x0000000683837c10 */ /* 0x000fc6000a7fe4ff */
[----:B0-----:R-:W5:Y:S04]  /*9560*/  LDL.LU R175, [R1+0x60] ;  /* 0x0000600001af7983 */ /* 0x001f680000300800 */
[----:B------:R-:W-:Y:S01]  /*9570*/  STL [R1+0xc4], R122 ;  /* 0x0000c47a01007387 */ /* 0x000fe20000100800 */
[----:B------:R-:W-:-:S03]  /*9580*/  IADD3 R132, P4, R132, UR9, RZ ;  /* 0x0000000984847c10 */ /* 0x000fc6000ff9e0ff */
[----:B------:R-:W-:Y:S01]  /*9590*/  STL [R1+0xbc], R124 ;  /* 0x0000bc7c01007387 */ /* 0x000fe20000100800 */
[----:B------:R-:W-:-:S03]  /*95a0*/  IADD3.X R134, R134, UR6, RZ, P5, !PT ;  /* 0x0000000686867c10 */ /* 0x000fc6000affe4ff */
[----:B------:R-:W-:Y:S01]  /*95b0*/  STL [R1+0x90], R128 ;  /* 0x0000908001007387 */ /* 0x000fe20000100800 */
[----:B------:R-:W-:Y:S02]  /*95c0*/  IADD3 R171, P5, R171, UR9, RZ ;  /* 0x00000009abab7c10 */ /* 0x000fe4000ffbe0ff */
[----:B------:R-:W-:Y:S01]  /*95d0*/  IADD3.X R172, R172, UR6, RZ, P6, !PT ;  /* 0x00000006acac7c10 */ /* 0x000fe2000b7fe4ff */
[----:B------:R-:W-:Y:S01]  /*95e0*/  STL [R1+0xb4], R131 ;  /* 0x0000b48301007387 */ /* 0x000fe20000100800 */
[----:B------:R-:W-:-:S03]  /*95f0*/  IADD3 R185, P6, R185, UR9, RZ ;  /* 0x00000009b9b97c10 */ /* 0x000fc6000ffde0ff */
[----:B------:R-:W-:Y:S04]  /*9600*/  STL [R1+0x88], R132 ;  /* 0x0000888401007387 */ /* 0x000fe80000100800 */
[----:B------:R-:W-:Y:S04]  /*9610*/  STL [R1+0xac], R134 ;  /* 0x0000ac8601007387 */ /* 0x000fe80000100800 */
[----:B------:R0:W-:Y:S04]  /*9620*/  STL [R1+0x78], R185 ;  /* 0x000078b901007387 */ /* 0x0001e80000100800 */
[----:B------:R-:W-:Y:S04]  /*9630*/  STL [R1+0x80], R171 ;  /* 0x000080ab01007387 */ /* 0x000fe80000100800 */
[----:B0-----:R-:W5:Y:S04]  /*9640*/  LDL.LU R185, [R1+0x84] ;  /* 0x0000840001b97983 */ /* 0x001f680000300800 */
[----:B------:R-:W-:Y:S01]  /*9650*/  STL [R1+0xa4], R172 ;  /* 0x0000a4ac01007387 */ /* 0x000fe20000100800 */
[----:B--2---:R-:W-:-:S05]  /*9660*/  IADD3.X R187, R187, UR6, RZ, P1, !PT ;  /* 0x00000006bbbb7c10 */ /* 0x004fca0008ffe4ff */
[----:B------:R0:W-:Y:S04]  /*9670*/  STL [R1+0x9c], R187 ;  /* 0x00009cbb01007387 */ /* 0x0001e80000100800 */
[----:B0-----:R-:W2:Y:S01]  /*9680*/  LDL.LU R187, [R1+0x58] ;  /* 0x0000580001bb7983 */ /* 0x001ea20000300800 */
[----:B---3--:R-:W-:-:S05]  /*9690*/  IADD3 R83, P1, R83, UR9, RZ ;  /* 0x0000000953537c10 */ /* 0x008fca000ff3e0ff */
[----:B------:R0:W-:Y:S04]  /*96a0*/  STL [R1+0x70], R83 ;  /* 0x0000705301007387 */ /* 0x0001e80000100800 */
[----:B0-----:R-:W3:Y:S01]  /*96b0*/  LDL.LU R83, [R1+0x7c] ;  /* 0x00007c0001537983 */ /* 0x001ee20000300800 */
[----:B----4-:R-:W-:-:S05]  /*96c0*/  IADD3.X R119, R119, UR6, RZ, P2, !PT ;  /* 0x0000000677777c10 */ /* 0x010fca00097fe4ff */
[----:B------:R0:W-:Y:S04]  /*96d0*/  STL [R1+0x94], R119 ;  /* 0x0000947701007387 */ /* 0x0001e80000100800 */
[----:B0-----:R-:W4:Y:S01]  /*96e0*/  LDL.LU R119, [R1+0x50] ;  /* 0x0000500001777983 */ /* 0x001f220000300800 */
[----:B-----5:R-:W-:-:S03]  /*96f0*/  IADD3 R177, P2, R177, UR9, RZ ;  /* 0x00000009b1b17c10 */ /* 0x020fc6000ff5e0ff */
        /* <DEDUP_REMOVED lines=10> */
[----:B------:R-:W5:Y:S01]  /*97a0*/  LDL.LU R148, [R1+0x28] ;  /* 0x0000280001947983 */ /* 0x000f620000300800 */
[----:B------:R-:W-:-:S03]  /*97b0*/  IADD3.X R179, R179, UR6, RZ, P3, !PT ;  /* 0x00000006b3b37c10 */ /* 0x000fc60009ffe4ff */
[----:B------:R-:W5:Y:S04]  /*97c0*/  LDL.LU R122, [R1+0x4c] ;  /* 0x00004c00017a7983 */ /* 0x000f680000300800 */
[----:B------:R-:W5:Y:S04]  /*97d0*/  LDL.LU R124, [R1+0x20] ;  /* 0x00002000017c7983 */ /* 0x000f680000300800 */
[----:B------:R-:W5:Y:S04]  /*97e0*/  LDL.LU R128, [R1+0x44] ;  /* 0x0000440001807983 */ /* 0x000f680000300800 */
[----:B------:R1:W-:Y:S04]  /*97f0*/  STL [R1+0x8c], R179 ;  /* 0x00008cb301007387 */ /* 0x0003e80000100800 */
[----:B------:R-:W5:Y:S01]  /*9800*/  LDL.LU R131, [R1+0x18] ;  /* 0x0000180001837983 */ /* 0x000f620000300800 */
[----:B------:R-:W-:-:S03]  /*9810*/  IADD3 R175, P3, R175, UR9, RZ ;  /* 0x00000009afaf7c10 */ /* 0x000fc6000ff7e0ff */
[----:B------:R-:W5:Y:S04]  /*9820*/  LDL.LU R132, [R1+0x3c] ;  /* 0x00003c0001847983 */ /* 0x000f680000300800 */
[----:B------:R-:W5:Y:S04]  /*9830*/  LDL.LU R134, [R1+0x10] ;  /* 0x0000100001867983 */ /* 0x000f680000300800 */
[----:B------:R1:W-:Y:S04]  /*9840*/  STL [R1+0x60], R175 ;  /* 0x000060af01007387 */ /* 0x0003e80000100800 */
[----:B------:R-:W5:Y:S04]  /*9850*/  LDL.LU R171, [R1+0x34] ;  /* 0x0000340001ab7983 */ /* 0x000f680000300800 */
[----:B------:R-:W5:Y:S04]  /*9860*/  LDL.LU R172, [R1+0x8] ;  /* 0x0000080001ac7983 */ /* 0x000f680000300800 */
[----:B0-----:R-:W5:Y:S04]  /*9870*/  LDL.LU R177, [R1+0x2c] ;  /* 0x00002c0001b17983 */ /* 0x001f680000300800 */
[----:B-1----:R-:W5:Y:S04]  /*9880*/  LDL.LU R179, [R1] ;  /* 0x0000000001b37983 */ /* 0x002f680000300800 */
[----:B------:R-:W5:Y:S01]  /*9890*/  LDL.LU R175, [R1+0x24] ;  /* 0x0000240001af7983 */ /* 0x000f620000300800 */
[----:B------:R-:W-:-:S05]  /*98a0*/  IADD3.X R185, R185, UR6, RZ, P4, !PT ;  /* 0x00000006b9b97c10 */ /* 0x000fca000a7fe4ff */
[----:B------:R0:W-:Y:S04]  /*98b0*/  STL [R1+0x84], R185 ;  /* 0x000084b901007387 */ /* 0x0001e80000100800 */
[----:B0-----:R-:W5:Y:S04]  /*98c0*/  LDL.LU R185, [R1+0x1c] ;  /* 0x00001c0001b97983 */ /* 0x001f680000300800 */
[----:B------:R-:W-:Y:S04]  /*98d0*/  STS.U8 [R118+UR7+0x4100], R111 ;  /* 0x0041006f76007988 */ /* 0x000fe80008000007 */
[----:B------:R-:W-:Y:S04]  /*98e0*/  STS.U8 [R118+UR7+0x4300], R116 ;  /* 0x0043007476007988 */ /* 0x000fe80008000007 */
[----:B------:R-:W-:Y:S04]  /*98f0*/  STS.U8 [R117+UR7+0x4180], R109 ;  /* 0x0041806d75007988 */ /* 0x000fe80008000007 */
[----:B------:R-:W-:Y:S01]  /*9900*/  STS.U8 [R117+UR7+0x4380], R107 ;  /* 0x0043806b75007988 */ /* 0x000fe20008000007 */
[----:B------:R0:W-:Y:S06]  /*9910*/  MEMBAR.ALL.CTA ;  /* 0x0000000000007992 */ /* 0x0001ec0000008000 */
[----:B0-----:R-:W0:Y:S02]  /*9920*/  FENCE.VIEW.ASYNC.S ;  /* 0x00000000000073c6 */ /* 0x001e240000000000 */
[----:B0-----:R-:W-:Y:S06]  /*9930*/  BAR.SYNC.DEFER_BLOCKING 0x0 ;  /* 0x0000000000007b1d */ /* 0x001fec0000010000 */
[----:B------:R-:W-:Y:S01]  /*9940*/  UMOV UR40, UR10 ;  /* 0x0000000a00287c82 */ /* 0x000fe20008000000 */
        /* <DEDUP_REMOVED lines=9> */
[----:B------:R-:W-:Y:S01]  /*99e0*/  WARPGROUP.ARRIVE ;  /* 0x00000000000079c5 */ /* 0x000fe20000000000 */
[----:B------:R-:W-:-:S05]  /*99f0*/  UMOV UR41, 0x80000020 ;  /* 0x8000002000297882 */ /* 0x000fca0000000000 */
[----:B------:R-:W-:Y:S01]  /*9a00*/  QGMMA.64x16x32.F32.E4M3.E4M3 R48, gdesc[UR40], R48 ;  /* 0x00200000283079f3 */ /* 0x000fe20008700830 */
[----:B------:R-:W-:Y:S01]  /*9a10*/  UMOV UR34, UR42 ;  /* 0x0000002a00227c82 */ /* 0x000fe20008000000 */
[----:B------:R-:W-:Y:S02]  /*9a20*/  UMOV UR35, UR43 ;  /* 0x0000002b00237c82 */ /* 0x000fe40008000000 */
[----:B------:R-:W-:Y:S04]  /*9a30*/  QGMMA.64x16x32.F32.E4M3.E4M3 R48, gdesc[UR36], R48 ;  /* 0x00200000243079f3 */ /* 0x000fe80008700830 */
[----:B------:R-:W-:Y:S01]  /*9a40*/  QGMMA.64x16x32.F32.E4M3.E4M3 R40, gdesc[UR32], R40 ;  /* 0x00200000202879f3 */ /* 0x000fe20008700828 */
[----:B------:R-:W-:Y:S01]  /*9a50*/  UMOV UR30, UR38 ;  /* 0x00000026001e7c82 */ /* 0x000fe20008000000 */
[----:B------:R-:W-:Y:S01]  /*9a60*/  UMOV UR31, UR39 ;  /* 0x00000027001f7c82 */ /* 0x000fe20008000000 */
[----:B------:R-:W-:Y:S01]  /*9a70*/  UMOV UR26, UR42 ;  /* 0x0000002a001a7c82 */ /* 0x000fe20008000000 */
[----:B------:R-:W-:Y:S01]  /*9a80*/  UMOV UR27, UR43 ;  /* 0x0000002b001b7c82 */ /* 0x000fe20008000000 */
        /* <DEDUP_REMOVED lines=10> */
[----:B-----5:R-:W-:-:S02]  /*9b30*/  IADD3.X R165, R165, UR6, RZ, P6, !PT ;  /* 0x00000006a5a57c10 */ /* 0x020fc4000b7fe4ff */
[----:B------:R-:W-:Y:S02]  /*9b40*/  IADD3 R164, P6, R164, UR9, RZ ;  /* 0x00000009a4a47c10 */ /* 0x000fe4000ffde0ff */
[----:B------:R-:W-:Y:S02]  /*9b50*/  IADD3.X R161, R161, UR6, RZ, P1, !PT ;  /* 0x00000006a1a17c10 */ /* 0x000fe40008ffe4ff */
[----:B------:R-:W-:Y:S02]  /*9b60*/  IADD3.X R157, R157, UR6, RZ, P2, !PT ;  /* 0x000000069d9d7c10 */ /* 0x000fe400097fe4ff */
[----:B------:R-:W-:Y:S02]  /*9b70*/  IADD3.X R153, R153, UR6, RZ, P3, !PT ;  /* 0x0000000699997c10 */ /* 0x000fe40009ffe4ff */
[----:B------:R-:W-:Y:S02]  /*9b80*/  IADD3.X R149, R149, UR6, RZ, P4, !PT ;  /* 0x0000000695957c10 */ /* 0x000fe4000a7fe4ff */
[----:B------:R-:W-:-:S02]  /*9b90*/  IADD3.X R122, R122, UR6, RZ, P5, !PT ;  /* 0x000000067a7a7c10 */ /* 0x000fc4000affe4ff */
[----:B------:R-:W-:Y:S02]  /*9ba0*/  IADD3 R160, P1, R160, UR9, RZ ;  /* 0x00000009a0a07c10 */ /* 0x000fe4000ff3e0ff */
[----:B------:R-:W-:Y:S02]  /*9bb0*/  IADD3 R156, P2, R156, UR9, RZ ;  /* 0x000000099c9c7c10 */ /* 0x000fe4000ff5e0ff */
[----:B------:R-:W-:Y:S02]  /*9bc0*/  IADD3 R152, P3, R152, UR9, RZ ;  /* 0x0000000998987c10 */ /* 0x000fe4000ff7e0ff */
[----:B------:R-:W-:Y:S02]  /*9bd0*/  IADD3 R148, P4, R148, UR9, RZ ;  /* 0x0000000994947c10 */ /* 0x000fe4000ff9e0ff */
[----:B------:R-:W-:Y:S01]  /*9be0*/  IADD3 R124, P5, R124, UR9, RZ ;  /* 0x000000097c7c7c10 */ /* 0x000fe2000ffbe0ff */
[----:B------:R0:W-:Y:S01]  /*9bf0*/  STL [R1+0x74], R165 ;  /* 0x000074a501007387 */ /* 0x0001e20000100800 */
[----:B------:R-:W-:-:S02]  /*9c00*/  IADD3.X R128, R128, UR6, RZ, P6, !PT ;  /* 0x0000000680807c10 */ /* 0x000fc4000b7fe4ff */
[----:B------:R-:W-:Y:S01]  /*9c10*/  IADD3.X R132, R132, UR6, RZ, P1, !PT ;  /* 0x0000000684847c10 */ /* 0x000fe20008ffe4ff */
[----:B------:R0:W-:Y:S01]  /*9c20*/  STL [R1+0x48], R164 ;  /* 0x000048a401007387 */ /* 0x0001e20000100800 */
[----:B------:R-:W-:Y:S02]  /*9c30*/  IADD3.X R171, R171, UR6, RZ, P2, !PT ;  /* 0x00000006abab7c10 */ /* 0x000fe400097fe4ff */
[----:B------:R-:W-:Y:S01]  /*9c40*/  IADD3.X R177, R177, UR6, RZ, P3, !PT ;  /* 0x00000006b1b17c10 */ /* 0x000fe20009ffe4ff */
[----:B------:R0:W-:Y:S01]  /*9c50*/  STL [R1+0x6c], R161 ;  /* 0x00006ca101007387 */ /* 0x0001e20000100800 */
[----:B------:R-:W-:Y:S02]  /*9c60*/  IADD3.X R175, R175, UR6, RZ, P4, !PT ;  /* 0x00000006afaf7c10 */ /* 0x000fe4000a7fe4ff */
[----:B------:R-:W-:Y:S01]  /*9c70*/  IADD3.X R185, R185, UR6, RZ, P5, !PT ;  /* 0x00000006b9b97c10 */ /* 0x000fe2000affe4ff */
[----:B------:R0:W-:Y:S01]  /*9c80*/  STL [R1+0x40], R160 ;  /* 0x000040a001007387 */ /* 0x0001e20000100800 */
[----:B------:R-:W-:Y:S01]  /*9c90*/  IADD3 R131, P6, R131, UR9, RZ ;  /* 0x0000000983837c10 */ /* 0x000fe2000ffde0ff */
[----:B------:R-:W-:Y:S01]  /*9ca0*/  QGMMA.64x16x32.F32.E4M3.E4M3 R24, gdesc[UR12], R24, gsb0 ;  /* 0x002000000c1879f3 */ /* 0x000fe20008000818 */
[----:B------:R-:W-:-:S02]  /*9cb0*/  IADD3 R134, P1, R134, UR9, RZ ;  /* 0x0000000986867c10 */ /* 0x000fc4000ff3e0ff */
[----:B------:R-:W-:Y:S02]  /*9cc0*/  IADD3 R172, P2, R172, UR9, RZ ;  /* 0x00000009acac7c10 */ /* 0x000fe4000ff5e0ff */
[----:B------:R-:W-:Y:S02]  /*9cd0*/  IADD3 R179, P3, R179, UR9, RZ ;  /* 0x00000009b3b37c10 */ /* 0x000fe4000ff7e0ff */
[----:B------:R-:W-:Y:S02]  /*9ce0*/  IADD3 R251, P4, R251, UR9, RZ ;  /* 0x00000009fbfb7c10 */ /* 0x000fe4000ff9e0ff */
[----:B------:R-:W-:Y:S01]  /*9cf0*/  IADD3 R249, P5, R249, UR9, RZ ;  /* 0x00000009f9f97c10 */ /* 0x000fe2000ffbe0ff */
[----:B------:R0:W-:Y:S01]  /*9d00*/  STL [R1+0x64], R157 ;  /* 0x0000649d01007387 */ /* 0x0001e20000100800 */
[----:B------:R-:W-:Y:S02]  /*9d10*/  IADD3.X R252, R252, UR6, RZ, P3, !PT ;  /* 0x00000006fcfc7c10 */ /* 0x000fe40009ffe4ff */
[----:B------:R-:W-:Y:S01]  /*9d20*/  IADD3.X R250, R250, UR6, RZ, P4, !PT ;  /* 0x00000006fafa7c10 */ /* 0x000fe2000a7fe4ff */
[----:B------:R0:W-:Y:S01]  /*9d30*/  STL [R1+0x38], R156 ;  /* 0x0000389c01007387 */ /* 0x0001e20000100800 */
[----:B------:R-:W-:-:S02]  /*9d40*/  IADD3.X R248, R248, UR6, RZ, P5, !PT ;  /* 0x00000006f8f87c10 */ /* 0x000fc4000affe4ff */
[----:B------:R-:W-:Y:S01]  /*9d50*/  IADD3 R241, P3, R241, UR9, RZ ;  /* 0x00000009f1f17c10 */ /* 0x000fe2000ff7e0ff */
[----:B------:R0:W-:Y:S01]  /*9d60*/  STL [R1+0x5c], R153 ;  /* 0x00005c9901007387 */ /* 0x0001e20000100800 */
[----:B------:R-:W-:Y:S02]  /*9d70*/  IADD3 R239, P4, R239, UR9, RZ ;  /* 0x00000009efef7c10 */ /* 0x000fe4000ff9e0ff */
[----:B------:R-:W-:Y:S01]  /*9d80*/  IADD3 R237, P5, R237, UR9, RZ ;  /* 0x00000009eded7c10 */ /* 0x000fe2000ffbe0ff */
[----:B------:R0:W-:Y:S01]  /*9d90*/  STL [R1+0x30], R152 ;  /* 0x0000309801007387 */ /* 0x0001e20000100800 */
[----:B--2---:R-:W-:-:S03]  /*9da0*/  IADD3.X R187, R187, UR6, RZ, P6, !PT ;  /* 0x00000006bbbb7c10 */ /* 0x004fc6000b7fe4ff */
[----:B------:R0:W-:Y:S01]  /*9db0*/  STL [R1+0x54], R149 ;  /* 0x0000549501007387 */ /* 0x0001e20000100800 */
[----:B------:R-:W-:-:S03]  /*9dc0*/  IADD3 R247, P6, R247, UR9, RZ ;  /* 0x00000009f7f77c10 */ /* 0x000fc6000ffde0ff */
[----:B------:R0:W-:Y:S01]  /*9dd0*/  STL [R1+0x28], R148 ;  /* 0x0000289401007387 */ /* 0x0001e20000100800 */
[----:B------:R-:W-:Y:S02]  /*9de0*/  IADD3.X R246, R246, UR6, RZ, P6, !PT ;  /* 0x00000006f6f67c10 */ /* 0x000fe4000b7fe4ff */
[----:B------:R-:W-:Y:S01]  /*9df0*/  IADD3.X R240, R240, UR6, RZ, P3, !PT ;  /* 0x00000006f0f07c10 */ /* 0x000fe20009ffe4ff */
[----:B------:R0:W-:Y:S01]  /*9e00*/  STL [R1+0x4c], R122 ;  /* 0x00004c7a01007387 */ /* 0x0001e20000100800 */
[----:B------:R-:W-:Y:S02]  /*9e10*/  IADD3.X R238, R238, UR6, RZ, P4, !PT ;  /* 0x00000006eeee7c10 */ /* 0x000fe4000a7fe4ff */
[----:B------:R-:W-:Y:S01]  /*9e20*/  IADD3.X R236, R236, UR6, RZ, P5, !PT ;  /* 0x00000006ecec7c10 */ /* 0x000fe2000affe4ff */
[----:B------:R0:W-:Y:S01]  /*9e30*/  STL [R1+0x20], R124 ;  /* 0x0000207c01007387 */ /* 0x0001e20000100800 */
[----:B------:R-:W-:Y:S02]  /*9e40*/  IADD3 R235, P6, R235, UR9, RZ ;  /* 0x00000009ebeb7c10 */ /* 0x000fe4000ffde0ff */
[----:B------:R-:W-:Y:S01]  /*9e50*/  IADD3 R229, P3, R229, UR9, RZ ;  /* 0x00000009e5e57c10 */ /* 0x000fe2000ff7e0ff */
[----:B------:R0:W-:Y:S01]  /*9e60*/  STL [R1+0x44], R128 ;  /* 0x0000448001007387 */ /* 0x0001e20000100800 */
[----:B------:R-:W-:-:S02]  /*9e70*/  IADD3 R227, P4, R227, UR9, RZ ;  /* 0x00000009e3e37c10 */ /* 0x000fc4000ff9e0ff */
[----:B------:R-:W-:Y:S02]  /*9e80*/  IADD3 R225, P5, R225, UR9, RZ ;  /* 0x00000009e1e17c10 */ /* 0x000fe4000ffbe0ff */
[----:B---3--:R-:W-:Y:S02]  /*9e90*/  IADD3.X R83, R83, UR6, RZ, P1, !PT ;  /* 0x0000000653537c10 */ /* 0x008fe40008ffe4ff */
[----:B------:R-:W-:Y:S01]  /*9ea0*/  IADD3 R245, P1, R245, UR9, RZ ;  /* 0x00000009f5f57c10 */ /* 0x000fe2000ff3e0ff */
[----:B------:R0:W-:Y:S03]  /*9eb0*/  STL [R1+0x18], R131 ;  /* 0x0000188301007387 */ /* 0x0001e60000100800 */
[----:B------:R-:W-:Y:S02]  /*9ec0*/  IADD3.X R244, R244, UR6, RZ, P1, !PT ;  /* 0x00000006f4f47c10 */ /* 0x000fe40008ffe4ff */
[----:B------:R-:W-:Y:S01]  /*9ed0*/  IADD3 R233, P1, R233, UR9, RZ ;  /* 0x00000009e9e97c10 */ /* 0x000fe2000ff3e0ff */
[----:B------:R0:W-:Y:S01]  /*9ee0*/  STL [R1+0x3c], R132 ;  /* 0x00003c8401007387 */ /* 0x0001e20000100800 */
[----:B------:R-:W-:-:S02]  /*9ef0*/  IADD3.X R234, R234, UR6, RZ, P6, !PT ;  /* 0x00000006eaea7c10 */ /* 0x000fc4000b7fe4ff */
[----:B------:R-:W-:Y:S01]  /*9f00*/  IADD3.X R232, R232, UR6, RZ, P1, !PT ;  /* 0x00000006e8e87c10 */ /* 0x000fe20008ffe4ff */
[----:B------:R0:W-:Y:S01]  /*9f10*/  STL [R1+0x10], R134 ;  /* 0x0000108601007387 */ /* 0x0001e20000100800 */
[----:B----4-:R-:W-:Y:S02]  /*9f20*/  IADD3.X R119, R119, UR6, RZ, P2, !PT ;  /* 0x0000000677777c10 */ /* 0x010fe400097fe4ff */
[----:B------:R-:W-:-:S04]  /*9f30*/  IADD3 R243, P2, R243, UR9, RZ ;  /* 0x00000009f3f37c10 */ /* 0x000fc8000ff5e0ff */
[----:B------:R-:W-:Y:S02]  /*9f40*/  IADD3.X R242, R242, UR6, RZ, P2, !PT ;  /* 0x00000006f2f27c10 */ /* 0x000fe400097fe4ff */
[----:B------:R-:W-:Y:S01]  /*9f50*/  IADD3 R231, P2, R231, UR9, RZ ;  /* 0x00000009e7e77c10 */ /* 0x000fe2000ff5e0ff */
[----:B------:R0:W-:Y:S01]  /*9f60*/  STL [R1+0x34], R171 ;  /* 0x000034ab01007387 */ /* 0x0001e20000100800 */
[----:B------:R-:W-:Y:S02]  /*9f70*/  IADD3.X R228, R228, UR6, RZ, P3, !PT ;  /* 0x00000006e4e47c10 */ /* 0x000fe40009ffe4ff */
[----:B------:R-:W-:Y:S01]  /*9f80*/  IADD3.X R230, R230, UR6, RZ, P2, !PT ;  /* 0x00000006e6e67c10 */ /* 0x000fe200097fe4ff */
[----:B------:R0:W-:Y:S01]  /*9f90*/  STL [R1+0x8], R172 ;  /* 0x000008ac01007387 */ /* 0x0001e20000100800 */
[----:B------:R-:W-:Y:S02]  /*9fa0*/  IADD3.X R226, R226, UR6, RZ, P4, !PT ;  /* 0x00000006e2e27c10 */ /* 0x000fe4000a7fe4ff */
[----:B------:R-:W-:Y:S01]  /*9fb0*/  IADD3.X R224, R224, UR6, RZ, P5, !PT ;  /* 0x00000006e0e07c10 */ /* 0x000fe2000affe4ff */
[----:B------:R0:W-:Y:S01]  /*9fc0*/  STL [R1+0x2c], R177 ;  /* 0x00002cb101007387 */ /* 0x0001e20000100800 */
[----:B------:R-:W-:-:S02]  /*9fd0*/  IADD3 R223, P6, R223, UR9, RZ ;  /* 0x00000009dfdf7c10 */ /* 0x000fc4000ffde0ff */
[----:B------:R-:W-:Y:S02]  /*9fe0*/  IADD3 R215, P1, R215, UR9, RZ ;  /* 0x00000009d7d77c10 */ /* 0x000fe4000ff3e0ff */
[----:B------:R-:W-:Y:S02]  /*9ff0*/  IADD3 R211, P2, R211, UR9, RZ ;  /* 0x00000009d3d37c10 */ /* 0x000fe4000ff5e0ff */
[----:B------:R-:W-:Y:S02]  /*a000*/  IADD3 R207, P3, R207, UR9, RZ ;  /* 0x00000009cfcf7c10 */ /* 0x000fe4000ff7e0ff */
[----:B------:R-:W-:Y:S02]  /*a010*/  IADD3 R203, P4, R203, UR9, RZ ;  /* 0x00000009cbcb7c10 */ /* 0x000fe4000ff9e0ff */
[----:B------:R-:W-:Y:S01]  /*a020*/  IADD3 R199, P5, R199, UR9, RZ ;  /* 0x00000009c7c77c10 */ /* 0x000fe2000ffbe0ff */
[----:B------:R0:W-:Y:S01]  /*a030*/  STL [R1], R179 ;  /* 0x000000b301007387 */ /* 0x0001e20000100800 */
        /* <DEDUP_REMOVED lines=10> */
[----:B------:R-:W-:Y:S01]  /*a0e0*/  IADD3 R191, P1, R191, UR9, RZ ;  /* 0x00000009bfbf7c10 */ /* 0x000fe2000ff3e0ff */
[----:B------:R0:W-:Y:S01]  /*a0f0*/  STL [R1+0xc], R83 ;  /* 0x00000c5301007387 */ /* 0x0001e20000100800 */
[----:B------:R-:W-:Y:S02]  /*a100*/  IADD3 R80, P2, R80, UR9, RZ ;  /* 0x0000000950507c10 */ /* 0x000fe4000ff5e0ff */
[----:B------:R-:W-:Y:S02]  /*a110*/  IADD3 R79, P3, R79, UR9, RZ ;  /* 0x000000094f4f7c10 */ /* 0x000fe4000ff7e0ff */
[----:B------:R-:W-:Y:S02]  /*a120*/  IADD3 R78, P4, R78, UR9, RZ ;  /* 0x000000094e4e7c10 */ /* 0x000fe4000ff9e0ff */
[----:B------:R-:W-:Y:S01]  /*a130*/  IADD3 R77, P5, R77, UR9, RZ ;  /* 0x000000094d4d7c10 */ /* 0x000fe2000ffbe0ff */
[----:B------:R0:W-:Y:S01]  /*a140*/  STL [R1+0x4], R119 ;  /* 0x0000047701007387 */ /* 0x0001e20000100800 */
[----:B------:R-:W-:-:S02]  /*a150*/  IADD3.X R193, R193, UR6, RZ, P6, !PT ;  /* 0x00000006c1c17c10 */ /* 0x000fc4000b7fe4ff */
[----:B------:R-:W-:Y:S02]  /*a160*/  IADD3.X R189, R189, UR6, RZ, P1, !PT ;  /* 0x00000006bdbd7c10 */ /* 0x000fe40008ffe4ff */
[----:B------:R-:W-:Y:S02]  /*a170*/  IADD3.X R67, R67, UR6, RZ, P2, !PT ;  /* 0x0000000643437c10 */ /* 0x000fe400097fe4ff */
[----:B------:R-:W-:Y:S02]  /*a180*/  IADD3.X R64, R64, UR6, RZ, P3, !PT ;  /* 0x0000000640407c10 */ /* 0x000fe40009ffe4ff */
[----:B------:R-:W-:Y:S02]  /*a190*/  IADD3.X R63, R63, UR6, RZ, P4, !PT ;  /* 0x000000063f3f7c10 */ /* 0x000fe4000a7fe4ff */
[----:B------:R-:W-:Y:S02]  /*a1a0*/  IADD3.X R60, R60, UR6, RZ, P5, !PT ;  /* 0x000000063c3c7c10 */ /* 0x000fe4000affe4ff */
[----:B------:R-:W-:-:S02]  /*a1b0*/  IADD3 R76, P6, R76, UR9, RZ ;  /* 0x000000094c4c7c10 */ /* 0x000fc4000ffde0ff */
[----:B------:R-:W-:Y:S02]  /*a1c0*/  IADD3 R75, P1, R75, UR9, RZ ;  /* 0x000000094b4b7c10 */ /* 0x000fe4000ff3e0ff */
[----:B------:R-:W-:Y:S02]  /*a1d0*/  IADD3 R74, P2, R74, UR9, RZ ;  /* 0x000000094a4a7c10 */ /* 0x000fe4000ff5e0ff */
[----:B------:R-:W-:Y:S02]  /*a1e0*/  IADD3 R73, P3, R73, UR9, RZ ;  /* 0x0000000949497c10 */ /* 0x000fe4000ff7e0ff */
[----:B------:R-:W-:Y:S02]  /*a1f0*/  IADD3 R71, P4, R71, UR9, RZ ;  /* 0x0000000947477c10 */ /* 0x000fe4000ff9e0ff */
[----:B------:R-:W-:Y:S02]  /*a200*/  IADD3 R70, P5, R70, UR9, RZ ;  /* 0x0000000946467c10 */ /* 0x000fe4000ffbe0ff */
        /* <DEDUP_REMOVED lines=23> */
[----:B------:R-:W-:Y:S01]  /*a380*/  IADD3 R21, P5, R21, UR8, RZ ;  /* 0x0000000815157c10 */ /* 0x000fe2000ffbe0ff */
[----:B------:R-:W-:Y:S02]  /*a390*/  WARPGROUP.DEPBAR.LE gsb0, 0x0 ;  /* 0x00008000000079c5 */ /* 0x000fe40000010000 */
[----:B------:R-:W-:-:S02]  /*a3a0*/  IADD3.X R8, R8, UR5, RZ, P6, !PT ;  /* 0x0000000508087c10 */ /* 0x000fc4000b7fe4ff */
[----:B------:R-:W-:Y:S02]  /*a3b0*/  IADD3.X R20, R20, UR5, RZ, P1, !PT ;  /* 0x0000000514147c10 */ /* 0x000fe40008ffe4ff */
[----:B------:R-:W-:Y:S02]  /*a3c0*/  IADD3.X R19, R19, UR5, RZ, P2, !PT ;  /* 0x0000000513137c10 */ /* 0x000fe400097fe4ff */
[----:B------:R-:W-:Y:S02]  /*a3d0*/  IADD3.X R18, R18, UR5, RZ, P3, !PT ;  /* 0x0000000512127c10 */ /* 0x000fe40009ffe4ff */
[----:B------:R-:W-:Y:S02]  /*a3e0*/  IADD3.X R17, R17, UR5, RZ, P4, !PT ;  /* 0x0000000511117c10 */ /* 0x000fe4000a7fe4ff */
[----:B------:R-:W-:Y:S01]  /*a3f0*/  IADD3.X R15, R15, UR5, RZ, P5, !PT ;  /* 0x000000050f0f7c10 */ /* 0x000fe2000affe4ff */
[----:B0-----:R-:W-:Y:S06]  /*a400*/  @P0 BRA `(.L_x_2) ;  /* 0xffffff9400240947 */ /* 0x001fec000383ffff */
.L_x_1:
[----:B------:R-:W2:Y:S01]  /*a410*/  LDL.LU R83, [R1+0x2ec] ;  /* 0x0002ec0001537983 */ /* 0x000ea20000300800 */
[----:B------:R-:W1:Y:S01]  /*a420*/  S2R R15, SR_TID.X ;  /* 0x00000000000f7919 */ /* 0x000e620000002100 */
[----:B------:R-:W-:Y:S01]  /*a430*/  F2FP.SATFINITE.E4M3.F32.PACK_AB_MERGE_C R48, R49, R48, RZ ;  /* 0x000000303130723e */ /* 0x000fe200048070ff */
[----:B------:R-:W-:Y:S01]  /*a440*/  ULDC.64 UR8, c[0x0][0x228] ;  /* 0x00008a0000087ab9 */ /* 0x000fe20000000a00 */
[----:B------:R-:W-:Y:S01]  /*a450*/  F2FP.SATFINITE.E4M3.F32.PACK_AB_MERGE_C R32, R33, R32, RZ ;  /* 0x000000202120723e */ /* 0x000fe200048070ff */
[----:B------:R-:W3:Y:S01]  /*a460*/  LDL.LU R82, [R1+0x2dc] ;  /* 0x0002dc0001527983 */ /* 0x000ee20000300800 */
[----:B------:R-:W-:Y:S01]  /*a470*/  LOP3.LUT R48, R48, 0xffff, RZ, 0xc0, !PT ;  /* 0x0000ffff30307812 */ /* 0x000fe200078ec0ff */
[----:B------:R-:W-:Y:S01]  /*a480*/  ULDC UR6, c[0x0][0x248] ;  /* 0x0000920000067ab9 */ /* 0x000fe20000000800 */
[----:B------:R-:W-:Y:S01]  /*a490*/  LOP3.LUT R7, R32, 0xffff, RZ, 0xc0, !PT ;  /* 0x0000ffff20077812 */ /* 0x000fe200078ec0ff */
[----:B0-----:R-:W4:Y:S01]  /*a4a0*/  LDL.LU R57, [R1+0x2e0] ;  /* 0x0002e00001397983 */ /* 0x001f220000300800 */
[----:B------:R-:W-:Y:S01]  /*a4b0*/  SHF.R.U32.HI R0, RZ, 0x8, R48 ;  /* 0x00000008ff007819 */ /* 0x000fe20000011630 */
[----:B------:R-:W-:Y:S01]  /*a4c0*/  ULDC.64 UR4, c[0x0][0x220] ;  /* 0x0000880000047ab9 */ /* 0x000fe20000000a00 */
[----:B------:R-:W-:Y:S01]  /*a4d0*/  SHF.R.U32.HI R2, RZ, 0x8, R7 ;  /* 0x00000008ff027819 */ /* 0x000fe20000011607 */
[----:B------:R-:W5:Y:S01]  /*a4e0*/  LDL.LU R56, [R1+0x2e4] ;  /* 0x0002e40001387983 */ /* 0x000f620000300800 */
[----:B------:R-:W-:-:S02]  /*a4f0*/  LOP3.LUT R5, R0, 0xffff, RZ, 0xc0, !PT ;  /* 0x0000ffff00057812 */ /* 0x000fc400078ec0ff */
[----:B------:R-:W-:Y:S02]  /*a500*/  LOP3.LUT R2, R2, 0xffff, RZ, 0xc0, !PT ;  /* 0x0000ffff02027812 */ /* 0x000fe400078ec0ff */
[----:B------:R-:W-:Y:S02]  /*a510*/  F2FP.SATFINITE.E4M3.F32.PACK_AB_MERGE_C R50, R51, R50, RZ ;  /* 0x000000323332723e */ /* 0x000fe400048070ff */
[----:B------:R-:W-:Y:S02]  /*a520*/  F2FP.SATFINITE.E4M3.F32.PACK_AB_MERGE_C R40, R41, R40, RZ ;  /* 0x000000282928723e */ /* 0x000fe400048070ff */
[----:B------:R-:W-:Y:S02]  /*a530*/  F2FP.SATFINITE.E4M3.F32.PACK_AB_MERGE_C R34, R35, R34, RZ ;  /* 0x000000222322723e */ /* 0x000fe400048070ff */
[----:B------:R-:W-:Y:S02]  /*a540*/  F2FP.SATFINITE.E4M3.F32.PACK_AB_MERGE_C R24, R25, R24, RZ ;  /* 0x000000181918723e */ /* 0x000fe400048070ff */
[----:B------:R-:W-:-:S02]  /*a550*/  F2FP.SATFINITE.E4M3.F32.PACK_AB_MERGE_C R42, R43, R42, RZ ;  /* 0x0000002a2b2a723e */ /* 0x000fc400048070ff */
[----:B------:R-:W-:Y:S02]  /*a560*/  F2FP.SATFINITE.E4M3.F32.PACK_AB_MERGE_C R26, R27, R26, RZ ;  /* 0x0000001a1b1a723e */ /* 0x000fe400048070ff */
[----:B------:R-:W-:Y:S01]  /*a570*/  PRMT R8, R48, 0x3340, R7 ;  /* 0x0000334030087816 */ /* 0x000fe20000000007 */
[----:B------:R-:W4:Y:S01]  /*a580*/  LDC R27, c[0x0][0x244] ;  /* 0x00009100ff1b7b82 */ /* 0x000f220000000800 */
[----:B------:R-:W-:Y:S01]  /*a590*/  PRMT R9, R5, 0x3340, R2 ;  /* 0x0000334005097816 */ /* 0x000fe20000000002 */
[C---:B-1----:R-:W-:Y:S01]  /*a5a0*/  IMAD.SHL.U32 R3, R15.reuse, 0x10, RZ ;  /* 0x000000100f037824 */ /* 0x042fe200078e00ff */
[----:B------:R-:W-:Y:S01]  /*a5b0*/  LOP3.LUT R50, R50, 0xffff, RZ, 0xc0, !PT ;  /* 0x0000ffff32327812 */ /* 0x000fe200078ec0ff */
[----:B------:R-:W-:Y:S01]  /*a5c0*/  IMAD.SHL.U32 R4, R15, 0x40, RZ ;  /* 0x000000400f047824 */ /* 0x000fe200078e00ff */
[----:B------:R-:W-:Y:S02]  /*a5d0*/  LOP3.LUT R40, R40, 0xffff, RZ, 0xc0, !PT ;  /* 0x0000ffff28287812 */ /* 0x000fe400078ec0ff */
[----:B------:R-:W-:-:S02]  /*a5e0*/  LOP3.LUT R3, R3, 0xf0, RZ, 0xc0, !PT ;  /* 0x000000f003037812 */ /* 0x000fc400078ec0ff */
[----:B------:R-:W-:Y:S02]  /*a5f0*/  LOP3.LUT R4, R4, 0x400, RZ, 0xc0, !PT ;  /* 0x0000040004047812 */ /* 0x000fe400078ec0ff */
[----:B------:R-:W-:Y:S02]  /*a600*/  LOP3.LUT R5, R24, 0xffff, RZ, 0xc0, !PT ;  /* 0x0000ffff18057812 */ /* 0x000fe400078ec0ff */
[----:B------:R-:W-:Y:S02]  /*a610*/  IADD3 R7, R4, UR7, R3 ;  /* 0x0000000704077c10 */ /* 0x000fe4000fffe003 */
[----:B------:R-:W-:Y:S02]  /*a620*/  LOP3.LUT R3, R34, 0xffff, RZ, 0xc0, !PT ;  /* 0x0000ffff22037812 */ /* 0x000fe400078ec0ff */
[----:B------:R-:W-:Y:S02]  /*a630*/  LOP3.LUT R42, R42, 0xffff, RZ, 0xc0, !PT ;  /* 0x0000ffff2a2a7812 */ /* 0x000fe400078ec0ff */
[----:B------:R-:W-:-:S02]  /*a640*/  LOP3.LUT R11, R26, 0xffff, RZ, 0xc0, !PT ;  /* 0x0000ffff1a0b7812 */ /* 0x000fc400078ec0ff */
[----:B------:R-:W-:Y:S02]  /*a650*/  SHF.R.U32.HI R0, RZ, 0x8, R50 ;  /* 0x00000008ff007819 */ /* 0x000fe40000011632 */
[--C-:B------:R-:W-:Y:S02]  /*a660*/  PRMT R10, R50, 0x3340, R3.reuse ;  /* 0x00003340320a7816 */ /* 0x100fe40000000003 */
[----:B------:R-:W-:Y:S02]  /*a670*/  SHF.R.U32.HI R4, RZ, 0x8, R3 ;  /* 0x00000008ff047819 */ /* 0x000fe40000011603 */
[--C-:B------:R-:W-:Y:S02]  /*a680*/  PRMT R12, R40, 0x3340, R5.reuse ;  /* 0x00003340280c7816 */ /* 0x100fe40000000005 */
[----:B------:R-:W-:Y:S02]  /*a690*/  SHF.R.U32.HI R2, RZ, 0x8, R40 ;  /* 0x00000008ff027819 */ /* 0x000fe40000011628 */
[----:B------:R-:W-:-:S02]  /*a6a0*/  SHF.R.U32.HI R5, RZ, 0x8, R5 ;  /* 0x00000008ff057819 */ /* 0x000fc40000011605 */
[----:B------:R-:W-:Y:S02]  /*a6b0*/  SHF.R.U32.HI R3, RZ, 0x8, R42 ;  /* 0x00000008ff037819 */ /* 0x000fe4000001162a */
[--C-:B------:R-:W-:Y:S02]  /*a6c0*/  SHF.R.U32.HI R6, RZ, 0x8, R11.reuse ;  /* 0x00000008ff067819 */ /* 0x100fe4000001160b */
[----:B------:R-:W-:Y:S02]  /*a6d0*/  PRMT R14, R42, 0x3340, R11 ;  /* 0x000033402a0e7816 */ /* 0x000fe4000000000b */
[----:B------:R-:W-:Y:S02]  /*a6e0*/  LOP3.LUT R11, R0, 0xffff, RZ, 0xc0, !PT ;  /* 0x0000ffff000b7812 */ /* 0x000fe400078ec0ff */
[----:B------:R-:W-:Y:S02]  /*a6f0*/  LOP3.LUT R4, R4, 0xffff, RZ, 0xc0, !PT ;  /* 0x0000ffff04047812 */ /* 0x000fe400078ec0ff */
[----:B------:R-:W-:-:S02]  /*a700*/  LOP3.LUT R2, R2, 0xffff, RZ, 0xc0, !PT ;  /* 0x0000ffff02027812 */ /* 0x000fc400078ec0ff */
[----:B------:R-:W-:Y:S02]  /*a710*/  LOP3.LUT R5, R5, 0xffff, RZ, 0xc0, !PT ;  /* 0x0000ffff05057812 */ /* 0x000fe400078ec0ff */
[----:B------:R-:W-:Y:S02]  /*a720*/  LOP3.LUT R3, R3, 0xffff, RZ, 0xc0, !PT ;  /* 0x0000ffff03037812 */ /* 0x000fe400078ec0ff */
[----:B------:R-:W-:Y:S02]  /*a730*/  LOP3.LUT R6, R6, 0xffff, RZ, 0xc0, !PT ;  /* 0x0000ffff06067812 */ /* 0x000fe400078ec0ff */
[----:B------:R-:W-:Y:S02]  /*a740*/  PRMT R11, R11, 0x3340, R4 ;  /* 0x000033400b0b7816 */ /* 0x000fe40000000004 */
[----:B------:R-:W-:Y:S02]  /*a750*/  PRMT R5, R2, 0x3340, R5 ;  /* 0x0000334002057816 */ /* 0x000fe40000000005 */
[----:B------:R-:W-:-:S02]  /*a760*/  PRMT R3, R3, 0x3340, R6 ;  /* 0x0000334003037816 */ /* 0x000fc40000000006 */
[----:B------:R-:W-:Y:S02]  /*a770*/  PRMT R8, R8, 0x5410, R9 ;  /* 0x0000541008087816 */ /* 0x000fe40000000009 */
[----:B------:R-:W-:Y:S02]  /*a780*/  PRMT R9, R10, 0x5410, R11 ;  /* 0x000054100a097816 */ /* 0x000fe4000000000b */
[----:B------:R-:W-:Y:S02]  /*a790*/  PRMT R10, R12, 0x5410, R5 ;  /* 0x000054100c0a7816 */ /* 0x000fe40000000005 */
[----:B------:R-:W-:Y:S02]  /*a7a0*/  PRMT R11, R14, 0x5410, R3 ;  /* 0x000054100e0b7816 */ /* 0x000fe40000000003 */
[----:B------:R-:W-:Y:S02]  /*a7b0*/  LOP3.LUT R17, R15, 0x7f, RZ, 0xc0, !PT ;  /* 0x0000007f0f117812 */ /* 0x000fe400078ec0ff */
[----:B------:R-:W-:-:S02]  /*a7c0*/  F2FP.SATFINITE.E4M3.F32.PACK_AB_MERGE_C R52, R53, R52, RZ ;  /* 0x000000343534723e */ /* 0x000fc400048070ff */
[----:B------:R-:W-:Y:S02]  /*a7d0*/  LEA R17, R17, UR7, 0x4 ;  /* 0x0000000711117c11 */ /* 0x000fe4000f8e20ff */
[----:B------:R-:W-:Y:S02]  /*a7e0*/  F2FP.SATFINITE.E4M3.F32.PACK_AB_MERGE_C R54, R55, R54, RZ ;  /* 0x000000363736723e */ /* 0x000fe400048070ff */
[----:B------:R-:W-:Y:S02]  /*a7f0*/  F2FP.SATFINITE.E4M3.F32.PACK_AB_MERGE_C R36, R37, R36, RZ ;  /* 0x000000242524723e */ /* 0x000fe400048070ff */
[----:B------:R-:W-:Y:S02]  /*a800*/  F2FP.SATFINITE.E4M3.F32.PACK_AB_MERGE_C R44, R45, R44, RZ ;  /* 0x0000002c2d2c723e */ /* 0x000fe400048070ff */
[----:B------:R-:W-:Y:S02]  /*a810*/  F2FP.SATFINITE.E4M3.F32.PACK_AB_MERGE_C R46, R47, R46, RZ ;  /* 0x0000002e2f2e723e */ /* 0x000fe400048070ff */
[----:B------:R-:W-:-:S02]  /*a820*/  F2FP.SATFINITE.E4M3.F32.PACK_AB_MERGE_C R38, R39, R38, RZ ;  /* 0x000000262726723e */ /* 0x000fc400048070ff */
[----:B------:R-:W-:Y:S02]  /*a830*/  F2FP.SATFINITE.E4M3.F32.PACK_AB_MERGE_C R28, R29, R28, RZ ;  /* 0x0000001c1d1c723e */ /* 0x000fe400048070ff */
[----:B------:R-:W-:Y:S02]  /*a840*/  F2FP.SATFINITE.E4M3.F32.PACK_AB_MERGE_C R30, R31, R30, RZ ;  /* 0x0000001e1f1e723e */ /* 0x000fe400048070ff */
        /* <DEDUP_REMOVED lines=9> */
[----:B------:R-:W-:-:S02]  /*a8e0*/  SHF.R.U32.HI R12, RZ, 0x8, R25 ;  /* 0x00000008ff0c7819 */ /* 0x000fc40000011619 */
[----:B------:R-:W-:Y:S02]  /*a8f0*/  PRMT R21, R54, 0x3340, R15 ;  /* 0x0000334036157816 */ /* 0x000fe4000000000f */
[----:B------:R-:W-:Y:S02]  /*a900*/  LOP3.LUT R12, R12, 0xffff, RZ, 0xc0, !PT ;  /* 0x0000ffff0c0c7812 */ /* 0x000fe400078ec0ff */
[----:B------:R-:W-:Y:S02]  /*a910*/  PRMT R22, R44, 0x3340, R19 ;  /* 0x000033402c167816 */ /* 0x000fe40000000013 */
[----:B------:R-:W-:Y:S02]  /*a920*/  PRMT R23, R46, 0x3340, R25 ;  /* 0x000033402e177816 */ /* 0x000fe40000000019 */
[----:B--2---:R-:W-:-:S05]  /*a930*/  LOP3.LUT R0, R83, 0x300, RZ, 0xc0, !PT ;  /* 0x0000030053007812 */ /* 0x004fca00078ec0ff */
[----:B------:R-:W-:Y:S01]  /*a940*/  IMAD.IADD R13, R0, 0x1, R7 ;  /* 0x00000001000d7824 */ /* 0x000fe200078e0207 */
[----:B------:R-:W-:Y:S06]  /*a950*/  BAR.SYNC.DEFER_BLOCKING 0x0 ;  /* 0x0000000000007b1d */ /* 0x000fec0000010000 */
[----:B------:R0:W-:Y:S02]  /*a960*/  STSM.16.M88.4 [R13], R8 ;  /* 0x000000080d007844 */ /* 0x0001e40000000200 */
[----:B------:R-:W-:Y:S01]  /*a970*/  BAR.SYNC.DEFER_BLOCKING 0x0 ;  /* 0x0000000000007b1d */ /* 0x000fe20000010000 */
[----:B---3--:R-:W-:-:S02]  /*a980*/  VIADD R2, R82, 0x1 ;  /* 0x0000000152027836 */ /* 0x008fc40000000000 */
[----:B------:R-:W-:-:S03]  /*a990*/  VIADD R0, R82, 0x2 ;  /* 0x0000000252007836 */ /* 0x000fc60000000000 */
[----:B------:R-:W-:Y:S02]  /*a9a0*/  ISETP.GE.AND P1, PT, R2, UR9, PT ;  /* 0x0000000902007c0c */ /* 0x000fe4000bf26270 */
[----:B------:R-:W-:Y:S02]  /*a9b0*/  SHF.R.U32.HI R2, RZ, 0x8, R54 ;  /* 0x00000008ff027819 */ /* 0x000fe40000011636 */
[----:B------:R-:W-:Y:S02]  /*a9c0*/  ISETP.GE.AND P3, PT, R0, UR9, PT ;  /* 0x0000000900007c0c */ /* 0x000fe4000bf66270 */
[----:B0-----:R-:W-:Y:S02]  /*a9d0*/  SHF.R.U32.HI R9, RZ, 0x8, R3 ;  /* 0x00000008ff097819 */ /* 0x001fe40000011603 */
[----:B------:R-:W-:Y:S02]  /*a9e0*/  SHF.R.U32.HI R3, RZ, 0x8, R44 ;  /* 0x00000008ff037819 */ /* 0x000fe4000001162c */
[----:B------:R-:W-:Y:S01]  /*a9f0*/  SHF.R.U32.HI R0, RZ, 0x8, R52 ;  /* 0x00000008ff007819 */ /* 0x000fe20000011634 */
[----:B------:R-:W0:Y:S01]  /*aa00*/  LDS.128 R4, [R17] ;  /* 0x0000000011047984 */ /* 0x000e220000000c00 */
[----:B------:R-:W-:-:S02]  /*aa10*/  SHF.R.U32.HI R10, RZ, 0x8, R15 ;  /* 0x00000008ff0a7819 */ /* 0x000fc4000001160f */
[----:B------:R-:W-:Y:S02]  /*aa20*/  SHF.R.U32.HI R11, RZ, 0x8, R19 ;  /* 0x00000008ff0b7819 */ /* 0x000fe40000011613 */
[----:B------:R-:W-:Y:S02]  /*aa30*/  SHF.R.U32.HI R8, RZ, 0x8, R46 ;  /* 0x00000008ff087819 */ /* 0x000fe4000001162e */
        /* <DEDUP_REMOVED lines=14> */
[----:B------:R-:W-:Y:S01]  /*ab20*/  PRMT R23, R23, 0x5410, R12 ;  /* 0x0000541017177816 */ /* 0x000fe2000000000c */
[----:B------:R-:W-:Y:S01]  /*ab30*/  BAR.SYNC.DEFER_BLOCKING 0x0 ;  /* 0x0000000000007b1d */ /* 0x000fe20000010000 */
[C---:B----4-:R-:W-:Y:S01]  /*ab40*/  IMAD R0, R57.reuse, R27, RZ ;  /* 0x0000001b39007224 */ /* 0x050fe200078e02ff */
[----:B------:R-:W-:Y:S01]  /*ab50*/  ISETP.GE.AND P0, PT, R57, UR8, PT ;  /* 0x0000000839007c0c */ /* 0x000fe2000bf06270 */
[----:B------:R-:W-:-:S03]  /*ab60*/  IMAD R8, R82, UR6, RZ ;  /* 0x0000000652087c24 */ /* 0x000fc6000f8e02ff */
[----:B------:R-:W-:Y:S01]  /*ab70*/  IADD3 R29, P2, R0, UR4, RZ ;  /* 0x00000004001d7c10 */ /* 0x000fe2000ff5e0ff */
[C---:B------:R-:W-:Y:S01]  /*ab80*/  VIADD R3, R82.reuse, 0x3 ;  /* 0x0000000352037836 */ /* 0x040fe20000000000 */
[----:B------:R-:W-:Y:S02]  /*ab90*/  ISETP.LT.AND P0, PT, R82, UR9, !P0 ;  /* 0x0000000952007c0c */ /* 0x000fe4000c701270 */
[----:B------:R-:W-:Y:S01]  /*aba0*/  SHF.R.S32.HI R9, RZ, 0x1f, R8 ;  /* 0x0000001fff097819 */ /* 0x000fe20000011408 */
[----:B------:R1:W-:Y:S01]  /*abb0*/  STSM.16.M88.4 [R13], R20 ;  /* 0x000000140d007844 */ /* 0x0003e20000000200 */
[----:B------:R-:W-:Y:S01]  /*abc0*/  LEA.HI.X.SX32 R31, R0, UR5, 0x1, P2 ;  /* 0x00000005001f7c11 */ /* 0x000fe200090f0eff */
[----:B------:R-:W-:Y:S01]  /*abd0*/  IMAD R0, R27, 0x80, R0 ;  /* 0x000000801b007824 */ /* 0x000fe200078e0200 */
[----:B------:R-:W-:Y:S01]  /*abe0*/  IADD3 R2, P4, R8, R29, RZ ;  /* 0x0000001d08027210 */ /* 0x000fe20007f9e0ff */
[----:B------:R-:W-:Y:S01]  /*abf0*/  BAR.SYNC.DEFER_BLOCKING 0x0 ;  /* 0x0000000000007b1d */ /* 0x000fe20000010000 */
[----:B------:R-:W-:-:S02]  /*ac00*/  ISETP.GE.AND P2, PT, R3, UR9, PT ;  /* 0x0000000903007c0c */ /* 0x000fc4000bf46270 */
[----:B------:R-:W-:Y:S01]  /*ac10*/  IADD3 R25, P5, R0, UR4, RZ ;  /* 0x0000000400197c10 */ /* 0x000fe2000ffbe0ff */
[----:B------:R-:W-:Y:S01]  /*ac20*/  IMAD.X R3, R9, 0x1, R31, P4 ;  /* 0x0000000109037824 */ /* 0x000fe200020e061f */
[----:B------:R-:W-:Y:S02]  /*ac30*/  ISETP.GE.AND P4, PT, R82, UR9, PT ;  /* 0x0000000952007c0c */ /* 0x000fe4000bf86270 */
[----:B0-----:R-:W-:Y:S01]  /*ac40*/  PRMT R15, R4, 0x7770, RZ ;  /* 0x00007770040f7816 */ /* 0x001fe200000000ff */
[----:B------:R-:W-:Y:S01]  /*ac50*/  VIADD R12, R8, UR6 ;  /* 0x00000006080c7c36 */ /* 0x000fe20008000000 */
[----:B-----5:R-:W-:Y:S02]  /*ac60*/  ISETP.LT.AND P4, PT, R56, UR8, !P4 ;  /* 0x0000000838007c0c */ /* 0x020fe4000e781270 */
[----:B------:R-:W-:Y:S02]  /*ac70*/  LEA.HI.X.SX32 R27, R0, UR5, 0x1, P5 ;  /* 0x00000005001b7c11 */ /* 0x000fe4000a8f0eff */
[----:B------:R-:W-:-:S02]  /*ac80*/  ISETP.LT.AND P5, PT, R57, UR8, !P1 ;  /* 0x0000000839007c0c */ /* 0x000fc4000cfa1270 */
[----:B-1----:R-:W-:Y:S02]  /*ac90*/  SHF.R.S32.HI R13, RZ, 0x1f, R12 ;  /* 0x0000001fff0d7819 */ /* 0x002fe4000001140c */
[----:B------:R-:W-:Y:S01]  /*aca0*/  IADD3 R10, P6, R12, R29, RZ ;  /* 0x0000001d0c0a7210 */ /* 0x000fe20007fde0ff */
[----:B------:R0:W-:Y:S01]  /*acb0*/  @P0 STG.E.U8 desc[UR44][R2.64], R15 ;  /* 0x0000000f02000986 */ /* 0x0001e2000c10112c */
[----:B------:R-:W-:-:S03]  /*acc0*/  IADD3 R8, P0, R8, R25, RZ ;  /* 0x0000001908087210 */ /* 0x000fc60007f1e0ff */
[----:B------:R-:W-:Y:S01]  /*acd0*/  IMAD.X R11, R13, 0x1, R31, P6 ;  /* 0x000000010d0b7824 */ /* 0x000fe200030e061f */
[----:B------:R-:W-:Y:S01]  /*ace0*/  PRMT R19, R4, 0x7771, RZ ;  /* 0x0000777104137816 */ /* 0x000fe200000000ff */
[----:B------:R-:W-:Y:S02]  /*acf0*/  IMAD.X R9, R9, 0x1, R27, P0 ;  /* 0x0000000109097824 */ /* 0x000fe400000e061b */
[----:B------:R-:W-:Y:S01]  /*ad00*/  VIADD R14, R12, UR6 ;  /* 0x000000060c0e7c36 */ /* 0x000fe20008000000 */
[----:B0-----:R-:W-:Y:S02]  /*ad10*/  PRMT R15, R4, 0x7772, RZ ;  /* 0x00007772040f7816 */ /* 0x001fe400000000ff */
[----:B------:R0:W-:Y:S01]  /*ad20*/  @P4 STG.E.U8 desc[UR44][R8.64], R19 ;  /* 0x0000001308004986 */ /* 0x0001e2000c10112c */
[----:B------:R-:W-:-:S03]  /*ad30*/  ISETP.LT.AND P4, PT, R56, UR8, !P1 ;  /* 0x0000000838007c0c */ /* 0x000fc6000cf81270 */
[----:B------:R1:W-:Y:S01]  /*ad40*/  @P5 STG.E.U8 desc[UR44][R10.64], R15 ;  /* 0x0000000f0a005986 */ /* 0x0003e2000c10112c */
[----:B------:R-:W-:Y:S02]  /*ad50*/  ISETP.LT.AND P5, PT, R57, UR8, !P3 ;  /* 0x0000000839007c0c */ /* 0x000fe4000dfa1270 */
[----:B------:R-:W-:Y:S02]  /*ad60*/  IADD3 R2, P1, R12, R25, RZ ;  /* 0x000000190c027210 */ /* 0x000fe40007f3e0ff */
[----:B------:R-:W-:Y:S02]  /*ad70*/  SHF.R.S32.HI R16, RZ, 0x1f, R14 ;  /* 0x0000001fff107819 */ /* 0x000fe4000001140e */
[----:B------:R-:W-:Y:S01]  /*ad80*/  IADD3 R12, P6, R14, R29, RZ ;  /* 0x0000001d0e0c7210 */ /* 0x000fe20007fde0ff */
[----:B------:R-:W-:Y:S01]  /*ad90*/  IMAD.X R3, R13, 0x1, R27, P1 ;  /* 0x000000010d037824 */ /* 0x000fe200008e061b */
[----:B------:R-:W-:Y:S02]  /*ada0*/  PRMT R21, R4, 0x7773, RZ ;  /* 0x0000777304157816 */ /* 0x000fe400000000ff */
[----:B0-----:R-:W-:Y:S01]  /*adb0*/  PRMT R19, R5, 0x7770, RZ ;  /* 0x0000777005137816 */ /* 0x001fe200000000ff */
[----:B------:R-:W-:-:S02]  /*adc0*/  IMAD.X R13, R16, 0x1, R31, P6 ;  /* 0x00000001100d7824 */ /* 0x000fc400030e061f */
[----:B------:R-:W-:Y:S01]  /*add0*/  @P4 STG.E.U8 desc[UR44][R2.64], R21 ;  /* 0x0000001502004986 */ /* 0x000fe2000c10112c */
[----:B------:R-:W-:Y:S01]  /*ade0*/  VIADD R4, R14, UR6 ;  /* 0x000000060e047c36 */ /* 0x000fe20008000000 */
[----:B------:R-:W-:Y:S02]  /*adf0*/  ISETP.LT.AND P4, PT, R56, UR8, !P3 ;  /* 0x0000000838007c0c */ /* 0x000fe4000df81270 */
[----:B------:R0:W-:Y:S01]  /*ae00*/  @P5 STG.E.U8 desc[UR44][R12.64], R19 ;  /* 0x000000130c005986 */ /* 0x0001e2000c10112c */
[----:B------:R-:W-:Y:S02]  /*ae10*/  ISETP.LT.AND P5, PT, R57, UR8, !P2 ;  /* 0x0000000839007c0c */ /* 0x000fe4000d7a1270 */
[----:B------:R-:W-:Y:S02]  /*ae20*/  IADD3 R8, P3, R14, R25, RZ ;  /* 0x000000190e087210 */ /* 0x000fe40007f7e0ff */
[----:B------:R-:W-:Y:S02]  /*ae30*/  SHF.R.S32.HI R14, RZ, 0x1f, R4 ;  /* 0x0000001fff0e7819 */ /* 0x000fe40000011404 */
[----:B-1----:R-:W-:Y:S01]  /*ae40*/  IADD3 R10, P6, R4, R29, RZ ;  /* 0x0000001d040a7210 */ /* 0x002fe20007fde0ff */
[----:B------:R-:W-:Y:S01]  /*ae50*/  VIADD R0, R82, 0x4 ;  /* 0x0000000452007836 */ /* 0x000fe20000000000 */
[----:B------:R-:W-:Y:S01]  /*ae60*/  PRMT R15, R5, 0x7771, RZ ;  /* 0x00007771050f7816 */ /* 0x000fe200000000ff */
[----:B------:R-:W-:-:S02]  /*ae70*/  IMAD.X R9, R16, 0x1, R27, P3 ;  /* 0x0000000110097824 */ /* 0x000fc400018e061b */
[----:B------:R-:W-:Y:S01]  /*ae80*/  IMAD.X R11, R14, 0x1, R31, P6 ;  /* 0x000000010e0b7824 */ /* 0x000fe200030e061f */
[----:B0-----:R-:W-:Y:S02]  /*ae90*/  PRMT R13, R5, 0x7772, RZ ;  /* 0x00007772050d7816 */ /* 0x001fe400000000ff */
[----:B------:R-:W-:Y:S01]  /*aea0*/  ISETP.GE.AND P0, PT, R0, UR9, PT ;  /* 0x0000000900007c0c */ /* 0x000fe2000bf06270 */
[----:B------:R0:W-:Y:S01]  /*aeb0*/  @P4 STG.E.U8 desc[UR44][R8.64], R15 ;  /* 0x0000000f08004986 */ /* 0x0001e2000c10112c */
[----:B------:R-:W-:Y:S01]  /*aec0*/  VIADD R12, R4, UR6 ;  /* 0x00000006040c7c36 */ /* 0x000fe20008000000 */
[----:B------:R-:W-:Y:S02]  /*aed0*/  ISETP.LT.AND P4, PT, R56, UR8, !P2 ;  /* 0x0000000838007c0c */ /* 0x000fe4000d781270 */
[----:B------:R1:W-:Y:S01]  /*aee0*/  @P5 STG.E.U8 desc[UR44][R10.64], R13 ;  /* 0x0000000d0a005986 */ /* 0x0003e2000c10112c */
[----:B------:R-:W-:Y:S02]  /*aef0*/  ISETP.LT.AND P5, PT, R57, UR8, !P0 ;  /* 0x0000000839007c0c */ /* 0x000fe4000c7a1270 */
[----:B------:R-:W-:-:S02]  /*af00*/  IADD3 R2, P2, R4, R25, RZ ;  /* 0x0000001904027210 */ /* 0x000fc40007f5e0ff */
[----:B------:R-:W-:Y:S02]  /*af10*/  SHF.R.S32.HI R16, RZ, 0x1f, R12 ;  /* 0x0000001fff107819 */ /* 0x000fe4000001140c */
[----:B------:R-:W-:Y:S01]  /*af20*/  IADD3 R4, P6, R12, R29, RZ ;  /* 0x0000001d0c047210 */ /* 0x000fe20007fde0ff */
[----:B------:R-:W-:Y:S01]  /*af30*/  VIADD R0, R82, 0x5 ;  /* 0x0000000552007836 */ /* 0x000fe20000000000 */
[----:B------:R-:W-:Y:S01]  /*af40*/  PRMT R19, R5, 0x7773, RZ ;  /* 0x0000777305137816 */ /* 0x000fe200000000ff */
[----:B------:R-:W-:Y:S01]  /*af50*/  IMAD.X R3, R14, 0x1, R27, P2 ;  /* 0x000000010e037824 */ /* 0x000fe200010e061b */
[----:B0-----:R-:W-:Y:S01]  /*af60*/  PRMT R9, R6, 0x7770, RZ ;  /* 0x0000777006097816 */ /* 0x001fe200000000ff */
[----:B------:R-:W-:Y:S01]  /*af70*/  IMAD.X R5, R16, 0x1, R31, P6 ;  /* 0x0000000110057824 */ /* 0x000fe200030e061f */
[----:B------:R-:W-:Y:S01]  /*af80*/  ISETP.GE.AND P1, PT, R0, UR9, PT ;  /* 0x0000000900007c0c */ /* 0x000fe2000bf26270 */
[----:B------:R-:W-:Y:S01]  /*af90*/  VIADD R8, R12, UR6 ;  /* 0x000000060c087c36 */ /* 0x000fe20008000000 */
[----:B------:R-:W-:Y:S01]  /*afa0*/  ISETP.LT.AND P0, PT, R56, UR8, !P0 ;  /* 0x0000000838007c0c */ /* 0x000fe2000c701270 */
[----:B------:R0:W-:Y:S01]  /*afb0*/  @P4 STG.E.U8 desc[UR44][R2.64], R19 ;  /* 0x0000001302004986 */ /* 0x0001e2000c10112c */
[----:B------:R-:W-:-:S03]  /*afc0*/  ISETP.LT.AND P4, PT, R57, UR8, !P1 ;  /* 0x0000000839007c0c */ /* 0x000fc6000cf81270 */
[----:B------:R2:W-:Y:S01]  /*afd0*/  @P5 STG.E.U8 desc[UR44][R4.64], R9 ;  /* 0x0000000904005986 */ /* 0x0005e2000c10112c */
[----:B------:R-:W-:Y:S02]  /*afe0*/  IADD3 R12, P5, R12, R25, RZ ;  /* 0x000000190c0c7210 */ /* 0x000fe40007fbe0ff */
[----:B------:R-:W-:Y:S02]  /*aff0*/  SHF.R.S32.HI R18, RZ, 0x1f, R8 ;  /* 0x0000001fff127819 */ /* 0x000fe40000011408 */
[----:B------:R-:W-:Y:S01]  /*b000*/  IADD3 R14, P6, R8, R29, RZ ;  /* 0x0000001d080e7210 */ /* 0x000fe20007fde0ff */
[----:B------:R-:W-:Y:S01]  /*b010*/  VIADD R0, R82, 0x6 ;  /* 0x0000000652007836 */ /* 0x000fe20000000000 */
[----:B------:R-:W-:Y:S01]  /*b020*/  PRMT R23, R6, 0x7771, RZ ;  /* 0x0000777106177816 */ /* 0x000fe200000000ff */
[----:B-1----:R-:W-:Y:S01]  /*b030*/  IMAD.X R13, R16, 0x1, R27, P5 ;  /* 0x00000001100d7824 */ /* 0x002fe200028e061b */
[----:B------:R-:W-:Y:S01]  /*b040*/  PRMT R21, R6, 0x7772, RZ ;  /* 0x0000777206157816 */ /* 0x000fe200000000ff */
[----:B------:R-:W-:Y:S01]  /*b050*/  IMAD.X R15, R18, 0x1, R31, P6 ;  /* 0x00000001120f7824 */ /* 0x000fe200030e061f */
[----:B------:R-:W-:-:S02]  /*b060*/  ISETP.GE.AND P3, PT, R0, UR9, PT ;  /* 0x0000000900007c0c */ /* 0x000fc4000bf66270 */
[----:B------:R-:W-:Y:S01]  /*b070*/  @P0 STG.E.U8 desc[UR44][R12.64], R23 ;  /* 0x000000170c000986 */ /* 0x000fe2000c10112c */
[C---:B0-----:R-:W-:Y:S01]  /*b080*/  IADD3 R2, P0, R8.reuse, R25, RZ ;  /* 0x0000001908027210 */ /* 0x041fe20007f1e0ff */
[----:B------:R-:W-:Y:S01]  /*b090*/  VIADD R16, R8, UR6 ;  /* 0x0000000608107c36 */ /* 0x000fe20008000000 */
[----:B------:R-:W-:Y:S01]  /*b0a0*/  ISETP.LT.AND P1, PT, R56, UR8, !P1 ;  /* 0x0000000838007c0c */ /* 0x000fe2000cf21270 */
[----:B------:R0:W-:Y:S01]  /*b0b0*/  @P4 STG.E.U8 desc[UR44][R14.64], R21 ;  /* 0x000000150e004986 */ /* 0x0001e2000c10112c */
[----:B------:R-:W-:Y:S01]  /*b0c0*/  ISETP.LT.AND P4, PT, R57, UR8, !P3 ;  /* 0x0000000839007c0c */ /* 0x000fe2000df81270 */
[----:B------:R-:W-:Y:S01]  /*b0d0*/  IMAD.X R3, R18, 0x1, R27, P0 ;  /* 0x0000000112037824 */ /* 0x000fe200000e061b */
[----:B------:R-:W-:Y:S01]  /*b0e0*/  SHF.R.S32.HI R18, RZ, 0x1f, R16 ;  /* 0x0000001fff127819 */ /* 0x000fe20000011410 */
[----:B------:R-:W-:Y:S01]  /*b0f0*/  VIADD R0, R82, 0x7 ;  /* 0x0000000752007836 */ /* 0x000fe20000000000 */
[----:B--2---:R-:W-:Y:S01]  /*b100*/  IADD3 R4, P6, R16, R29, RZ ;  /* 0x0000001d10047210 */ /* 0x004fe20007fde0ff */
[----:B------:R1:W2:Y:S01]  /*b110*/  LDS.128 R8, [R17] ;  /* 0x0000000011087984 */ /* 0x0002a20000000c00 */
[----:B------:R-:W-:-:S02]  /*b120*/  PRMT R19, R6, 0x7773, RZ ;  /* 0x0000777306137816 */ /* 0x000fc400000000ff */
[----:B------:R-:W-:Y:S01]  /*b130*/  ISETP.GE.AND P2, PT, R0, UR9, PT ;  /* 0x0000000900007c0c */ /* 0x000fe2000bf46270 */
[----:B------:R-:W-:Y:S01]  /*b140*/  IMAD.X R5, R18, 0x1, R31, P6 ;  /* 0x0000000112057824 */ /* 0x000fe200030e061f */
[----:B0-----:R-:W-:Y:S01]  /*b150*/  PRMT R21, R7, 0x7770, RZ ;  /* 0x0000777007157816 */ /* 0x001fe200000000ff */
[----:B------:R-:W-:Y:S01]  /*b160*/  VIADD R6, R16, UR6 ;  /* 0x0000000610067c36 */ /* 0x000fe20008000000 */
[----:B------:R0:W-:Y:S01]  /*b170*/  @P1 STG.E.U8 desc[UR44][R2.64], R19 ;  /* 0x0000001302001986 */ /* 0x0001e2000c10112c */
[----:B------:R-:W-:Y:S02]  /*b180*/  ISETP.LT.AND P3, PT, R56, UR8, !P3 ;  /* 0x0000000838007c0c */ /* 0x000fe4000df61270 */
[----:B------:R-:W-:Y:S01]  /*b190*/  ISETP.LT.AND P1, PT, R57, UR8, !P2 ;  /* 0x0000000839007c0c */ /* 0x000fe2000d721270 */
[----:B------:R-:W-:Y:S01]  /*b1a0*/  @P4 STG.E.U8 desc[UR44][R4.64], R21 ;  /* 0x0000001504004986 */ /* 0x000fe2000c10112c */
[----:B------:R-:W-:Y:S02]  /*b1b0*/  IADD3 R12, P4, R16, R25, RZ ;  /* 0x00000019100c7210 */ /* 0x000fe40007f9e0ff */
[----:B------:R-:W-:-:S02]  /*b1c0*/  SHF.R.S32.HI R20, RZ, 0x1f, R6 ;  /* 0x0000001fff147819 */ /* 0x000fc40000011406 */
[----:B------:R-:W-:Y:S01]  /*b1d0*/  IADD3 R14, P6, R6, R29, RZ ;  /* 0x0000001d060e7210 */ /* 0x000fe20007fde0ff */
[----:B------:R-:W-:Y:S01]  /*b1e0*/  IMAD.X R13, R18, 0x1, R27, P4 ;  /* 0x00000001120d7824 */ /* 0x000fe200020e061b */
[C---:B-1----:R-:W-:Y:S02]  /*b1f0*/  PRMT R17, R7.reuse, 0x7771, RZ ;  /* 0x0000777107117816 */ /* 0x042fe400000000ff */
[----:B0-----:R-:W-:Y:S01]  /*b200*/  PRMT R19, R7, 0x7772, RZ ;  /* 0x0000777207137816 */ /* 0x001fe200000000ff */
[----:B------:R-:W-:Y:S02]  /*b210*/  IMAD.X R15, R20, 0x1, R31, P6 ;  /* 0x00000001140f7824 */ /* 0x000fe400030e061f */
[----:B------:R0:W-:Y:S01]  /*b220*/  @P3 STG.E.U8 desc[UR44][R12.64], R17 ;  /* 0x000000110c003986 */ /* 0x0001e2000c10112c */
[----:B------:R-:W-:-:S03]  /*b230*/  VIADD R0, R82, 0x8 ;  /* 0x0000000852007836 */ /* 0x000fc60000000000 */
[----:B------:R2:W-:Y:S01]  /*b240*/  @P1 STG.E.U8 desc[UR44][R14.64], R19 ;  /* 0x000000130e001986 */ /* 0x0005e2000c10112c */
[----:B------:R-:W-:Y:S02]  /*b250*/  ISETP.LT.AND P1, PT, R56, UR8, !P2 ;  /* 0x0000000838007c0c */ /* 0x000fe4000d721270 */
[C---:B------:R-:W-:Y:S01]  /*b260*/  IADD3 R2, P2, R6.reuse, R25, RZ ;  /* 0x0000001906027210 */ /* 0x040fe20007f5e0ff */
[----:B------:R-:W-:Y:S01]  /*b270*/  VIADD R16, R6, UR6 ;  /* 0x0000000606107c36 */ /* 0x000fe20008000000 */
[----:B------:R-:W-:Y:S01]  /*b280*/  ISETP.GE.AND P5, PT, R0, UR9, PT ;  /* 0x0000000900007c0c */ /* 0x000fe2000bfa6270 */
[----:B------:R-:W-:Y:S02]  /*b290*/  VIADD R0, R82, 0x9 ;  /* 0x0000000952007836 */ /* 0x000fe40000000000 */
[----:B------:R-:W-:Y:S01]  /*b2a0*/  IMAD.X R3, R20, 0x1, R27, P2 ;  /* 0x0000000114037824 */ /* 0x000fe200010e061b */
[----:B0-----:R-:W-:Y:S02]  /*b2b0*/  PRMT R17, R7, 0x7773, RZ ;  /* 0x0000777307117816 */ /* 0x001fe400000000ff */
[----:B------:R-:W-:-:S02]  /*b2c0*/  ISETP.LT.AND P3, PT, R57, UR8, !P5 ;  /* 0x0000000839007c0c */ /* 0x000fc4000ef61270 */
[----:B------:R-:W-:Y:S02]  /*b2d0*/  SHF.R.S32.HI R18, RZ, 0x1f, R16 ;  /* 0x0000001fff127819 */ /* 0x000fe40000011410 */
[----:B------:R-:W-:Y:S01]  /*b2e0*/  IADD3 R4, P6, R16, R29, RZ ;  /* 0x0000001d10047210 */ /* 0x000fe20007fde0ff */
[----:B------:R-:W-:Y:S01]  /*b2f0*/  @P1 STG.E.U8 desc[UR44][R2.64], R17 ;  /* 0x0000001102001986 */ /* 0x000fe2000c10112c */
[----:B------:R-:W-:Y:S02]  /*b300*/  ISETP.GE.AND P0, PT, R0, UR9, PT ;  /* 0x0000000900007c0c */ /* 0x000fe4000bf06270 */
[----:B------:R-:W-:Y:S02]  /*b310*/  ISETP.LT.AND P5, PT, R56, UR8, !P5 ;  /* 0x0000000838007c0c */ /* 0x000fe4000efa1270 */
[C---:B------:R-:W-:Y:S01]  /*b320*/  IADD3 R6, P1, R16.reuse, R25, RZ ;  /* 0x0000001910067210 */ /* 0x040fe20007f3e0ff */
[----:B------:R-:W-:Y:S02]  /*b330*/  VIADD R16, R16, UR6 ;  /* 0x0000000610107c36 */ /* 0x000fe40008000000 */
[----:B------:R-:W-:Y:S01]  /*b340*/  IMAD.X R5, R18, 0x1, R31, P6 ;  /* 0x0000000112057824 */ /* 0x000fe200030e061f */
[----:B------:R-:W-:Y:S01]  /*b350*/  ISETP.LT.AND P6, PT, R57, UR8, !P0 ;  /* 0x0000000839007c0c */ /* 0x000fe2000c7c1270 */
[----:B------:R-:W-:Y:S01]  /*b360*/  VIADD R0, R82, 0xa ;  /* 0x0000000a52007836 */ /* 0x000fe20000000000 */
[----:B--2---:R-:W-:Y:S01]  /*b370*/  PRMT R19, R8, 0x7770, RZ ;  /* 0x0000777008137816 */ /* 0x004fe200000000ff */
[----:B------:R-:W-:Y:S01]  /*b380*/  IMAD.X R7, R18, 0x1, R27, P1 ;  /* 0x0000000112077824 */ /* 0x000fe200008e061b */
[----:B------:R-:W-:-:S02]  /*b390*/  SHF.R.S32.HI R18, RZ, 0x1f, R16 ;  /* 0x0000001fff127819 */ /* 0x000fc40000011410 */
[----:B------:R-:W-:Y:S02]  /*b3a0*/  IADD3 R12, P1, R16, R29, RZ ;  /* 0x0000001d100c7210 */ /* 0x000fe40007f3e0ff */
[----:B------:R-:W-:Y:S01]  /*b3b0*/  PRMT R15, R8, 0x7771, RZ ;  /* 0x00007771080f7816 */ /* 0x000fe200000000ff */
[----:B------:R0:W-:Y:S01]  /*b3c0*/  @P3 STG.E.U8 desc[UR44][R4.64], R19 ;  /* 0x0000001304003986 */ /* 0x0001e2000c10112c */
[----:B------:R-:W-:Y:S01]  /*b3d0*/  ISETP.GE.AND P4, PT, R0, UR9, PT ;  /* 0x0000000900007c0c */ /* 0x000fe2000bf86270 */
[----:B------:R-:W-:Y:S01]  /*b3e0*/  IMAD.X R13, R18, 0x1, R31, P1 ;  /* 0x00000001120d7824 */ /* 0x000fe200008e061f */
[----:B------:R-:W-:Y:S01]  /*b3f0*/  ISETP.LT.AND P1, PT, R56, UR8, !P0 ;  /* 0x0000000838007c0c */ /* 0x000fe2000c721270 */
[----:B------:R-:W-:Y:S01]  /*b400*/  VIADD R14, R16, UR6 ;  /* 0x00000006100e7c36 */ /* 0x000fe20008000000 */
[----:B------:R1:W-:Y:S01]  /*b410*/  @P5 STG.E.U8 desc[UR44][R6.64], R15 ;  /* 0x0000000f06005986 */ /* 0x0003e2000c10112c */
[----:B------:R-:W-:Y:S02]  /*b420*/  ISETP.LT.AND P5, PT, R57, UR8, !P4 ;  /* 0x0000000839007c0c */ /* 0x000fe4000e7a1270 */
[----:B0-----:R-:W-:-:S02]  /*b430*/  PRMT R19, R8, 0x7772, RZ ;  /* 0x0000777208137816 */ /* 0x001fc400000000ff */
[----:B------:R-:W-:Y:S02]  /*b440*/  IADD3 R2, P0, R16, R25, RZ ;  /* 0x0000001910027210 */ /* 0x000fe40007f1e0ff */
[----:B------:R-:W-:Y:S01]  /*b450*/  SHF.R.S32.HI R16, RZ, 0x1f, R14 ;  /* 0x0000001fff107819 */ /* 0x000fe2000001140e */
[----:B------:R0:W-:Y:S01]  /*b460*/  @P6 STG.E.U8 desc[UR44][R12.64], R19 ;  /* 0x000000130c006986 */ /* 0x0001e2000c10112c */
[----:B------:R-:W-:Y:S01]  /*b470*/  IADD3 R4, P6, R14, R29, RZ ;  /* 0x0000001d0e047210 */ /* 0x000fe20007fde0ff */
[----:B------:R-:W-:Y:S01]  /*b480*/  VIADD R0, R82, 0xb ;  /* 0x0000000b52007836 */ /* 0x000fe20000000000 */
[----:B------:R-:W-:Y:S01]  /*b490*/  PRMT R17, R8, 0x7773, RZ ;  /* 0x0000777308117816 */ /* 0x000fe200000000ff */
[----:B------:R-:W-:Y:S01]  /*b4a0*/  IMAD.X R3, R18, 0x1, R27, P0 ;  /* 0x0000000112037824 */ /* 0x000fe200000e061b */
[----:B-1----:R-:W-:Y:S01]  /*b4b0*/  PRMT R15, R9, 0x7770, RZ ;  /* 0x00007770090f7816 */ /* 0x002fe200000000ff */
[----:B------:R-:W-:Y:S01]  /*b4c0*/  IMAD.X R5, R16, 0x1, R31, P6 ;  /* 0x0000000110057824 */ /* 0x000fe200030e061f */
[----:B------:R-:W-:Y:S01]  /*b4d0*/  ISETP.GE.AND P2, PT, R0, UR9, PT ;  /* 0x0000000900007c0c */ /* 0x000fe2000bf46270 */
[----:B------:R-:W-:Y:S01]  /*b4e0*/  VIADD R8, R14, UR6 ;  /* 0x000000060e087c36 */ /* 0x000fe20008000000 */
[----:B------:R-:W-:Y:S01]  /*b4f0*/  ISETP.LT.AND P4, PT, R56, UR8, !P4 ;  /* 0x0000000838007c0c */ /* 0x000fe2000e781270 */
[----:B------:R1:W-:Y:S01]  /*b500*/  @P1 STG.E.U8 desc[UR44][R2.64], R17 ;  /* 0x0000001102001986 */ /* 0x0003e2000c10112c */
[----:B------:R-:W-:Y:S01]  /*b510*/  IADD3 R6, P1, R14, R25, RZ ;  /* 0x000000190e067210 */ /* 0x000fe20007f3e0ff */
[----:B------:R-:W-:-:S02]  /*b520*/  VIADD R0, R82, 0xc ;  /* 0x0000000c52007836 */ /* 0x000fc40000000000 */
[----:B------:R2:W-:Y:S01]  /*b530*/  @P5 STG.E.U8 desc[UR44][R4.64], R15 ;  /* 0x0000000f04005986 */ /* 0x0005e2000c10112c */
[----:B------:R-:W-:Y:S02]  /*b540*/  ISETP.LT.AND P5, PT, R57, UR8, !P2 ;  /* 0x0000000839007c0c */ /* 0x000fe4000d7a1270 */
[----:B------:R-:W-:Y:S02]  /*b550*/  SHF.R.S32.HI R14, RZ, 0x1f, R8 ;  /* 0x0000001fff0e7819 */ /* 0x000fe40000011408 */
[----:B0-----:R-:W-:Y:S01]  /*b560*/  IADD3 R12, P6, R8, R29, RZ ;  /* 0x0000001d080c7210 */ /* 0x001fe20007fde0ff */
[----:B------:R-:W-:Y:S01]  /*b570*/  IMAD.X R7, R16, 0x1, R27, P1 ;  /* 0x0000000110077824 */ /* 0x000fe200008e061b */
[----:B------:R-:W-:Y:S02]  /*b580*/  ISETP.GE.AND P3, PT, R0, UR9, PT ;  /* 0x0000000900007c0c */ /* 0x000fe4000bf66270 */
[----:B-1----:R-:W-:Y:S01]  /*b590*/  PRMT R17, R9, 0x7771, RZ ;  /* 0x0000777109117816 */ /* 0x002fe200000000ff */
[----:B------:R-:W-:-:S02]  /*b5a0*/  VIADD R0, R82, 0xd ;  /* 0x0000000d52007836 */ /* 0x000fc40000000000 */
[----:B------:R-:W-:Y:S01]  /*b5b0*/  IMAD.X R13, R14, 0x1, R31, P6 ;  /* 0x000000010e0d7824 */ /* 0x000fe200030e061f */
[----:B--2---:R-:W-:Y:S02]  /*b5c0*/  PRMT R15, R9, 0x7772, RZ ;  /* 0x00007772090f7816 */ /* 0x004fe400000000ff */
[C---:B------:R-:W-:Y:S01]  /*b5d0*/  IADD3 R2, P6, R8.reuse, R25, RZ ;  /* 0x0000001908027210 */ /* 0x040fe20007fde0ff */
[----:B------:R-:W-:Y:S01]  /*b5e0*/  VIADD R8, R8, UR6 ;  /* 0x0000000608087c36 */ /* 0x000fe20008000000 */
[----:B------:R-:W-:Y:S01]  /*b5f0*/  ISETP.LT.AND P2, PT, R56, UR8, !P2 ;  /* 0x0000000838007c0c */ /* 0x000fe2000d741270 */
[----:B------:R0:W-:Y:S01]  /*b600*/  @P4 STG.E.U8 desc[UR44][R6.64], R17 ;  /* 0x0000001106004986 */ /* 0x0001e2000c10112c */
[----:B------:R-:W-:Y:S01]  /*b610*/  ISETP.LT.AND P4, PT, R57, UR8, !P3 ;  /* 0x0000000839007c0c */ /* 0x000fe2000df81270 */
[----:B------:R-:W-:Y:S01]  /*b620*/  IMAD.X R3, R14, 0x1, R27, P6 ;  /* 0x000000010e037824 */ /* 0x000fe200030e061b */
[----:B------:R-:W-:Y:S01]  /*b630*/  ISETP.GE.AND P0, PT, R0, UR9, PT ;  /* 0x0000000900007c0c */ /* 0x000fe2000bf06270 */
[----:B------:R-:W-:Y:S01]  /*b640*/  VIADD R0, R82, 0xe ;  /* 0x0000000e52007836 */ /* 0x000fe20000000000 */
[----:B------:R-:W-:Y:S01]  /*b650*/  ISETP.LT.AND P3, PT, R56, UR8, !P3 ;  /* 0x0000000838007c0c */ /* 0x000fe2000df61270 */
[----:B------:R1:W-:Y:S01]  /*b660*/  @P5 STG.E.U8 desc[UR44][R12.64], R15 ;  /* 0x0000000f0c005986 */ /* 0x0003e2000c10112c */
[----:B------:R-:W-:-:S02]  /*b670*/  SHF.R.S32.HI R14, RZ, 0x1f, R8 ;  /* 0x0000001fff0e7819 */ /* 0x000fc40000011408 */
[C---:B------:R-:W-:Y:S02]  /*b680*/  IADD3 R4, P5, R8.reuse, R29, RZ ;  /* 0x0000001d08047210 */ /* 0x040fe40007fbe0ff */
[----:B0-----:R-:W-:Y:S02]  /*b690*/  IADD3 R6, P6, R8, R25, RZ ;  /* 0x0000001908067210 */ /* 0x001fe40007fde0ff */
[----:B------:R-:W-:Y:S01]  /*b6a0*/  ISETP.GE.AND P1, PT, R0, UR9, PT ;  /* 0x0000000900007c0c */ /* 0x000fe2000bf26270 */
[----:B------:R-:W-:Y:S01]  /*b6b0*/  VIADD R0, R82, 0xf ;  /* 0x0000000f52007836 */ /* 0x000fe20000000000 */
[----:B------:R-:W-:Y:S01]  /*b6c0*/  PRMT R9, R9, 0x7773, RZ ;  /* 0x0000777309097816 */ /* 0x000fe200000000ff */
[----:B------:R-:W-:Y:S01]  /*b6d0*/  IMAD.X R5, R14, 0x1, R31, P5 ;  /* 0x000000010e057824 */ /* 0x000fe200028e061f */
[----:B------:R-:W-:Y:S01]  /*b6e0*/  PRMT R17, R10, 0x7770, RZ ;  /* 0x000077700a117816 */ /* 0x000fe200000000ff */
[----:B------:R-:W-:Y:S01]  /*b6f0*/  IMAD.X R7, R14, 0x1, R27, P6 ;  /* 0x000000010e077824 */ /* 0x000fe200030e061b */
[----:B-1----:R-:W-:Y:S01]  /*b700*/  PRMT R15, R10, 0x7771, RZ ;  /* 0x000077710a0f7816 */ /* 0x002fe200000000ff */
[----:B------:R-:W-:Y:S01]  /*b710*/  VIADD R8, R8, UR6 ;  /* 0x0000000608087c36 */ /* 0x000fe20008000000 */
[----:B------:R0:W-:Y:S01]  /*b720*/  @P2 STG.E.U8 desc[UR44][R2.64], R9 ;  /* 0x0000000902002986 */ /* 0x0001e2000c10112c */
[----:B------:R-:W-:-:S02]  /*b730*/  ISETP.GE.AND P2, PT, R0, UR9, PT ;  /* 0x0000000900007c0c */ /* 0x000fc4000bf46270 */
[----:B------:R-:W-:Y:S01]  /*b740*/  VIADD R0, R8, UR6 ;  /* 0x0000000608007c36 */ /* 0x000fe20008000000 */
[----:B------:R1:W-:Y:S04]  /*b750*/  @P4 STG.E.U8 desc[UR44][R4.64], R17 ;  /* 0x0000001104004986 */ /* 0x0003e8000c10112c */
[----:B------:R2:W-:Y:S01]  /*b760*/  @P3 STG.E.U8 desc[UR44][R6.64], R15 ;  /* 0x0000000f06003986 */ /* 0x0005e2000c10112c */
[----:B------:R-:W-:Y:S01]  /*b770*/  VIADD R13, R0, UR6 ;  /* 0x00000006000d7c36 */ /* 0x000fe20008000000 */
[----:B0-----:R-:W-:Y:S02]  /*b780*/  SHF.R.S32.HI R9, RZ, 0x1f, R8 ;  /* 0x0000001fff097819 */ /* 0x001fe40000011408 */
[C---:B------:R-:W-:Y:S02]  /*b790*/  IADD3 R2, P3, R8.reuse, R29, RZ ;  /* 0x0000001d08027210 */ /* 0x040fe40007f7e0ff */
[----:B------:R-:W-:-:S02]  /*b7a0*/  IADD3 R8, P4, R8, R25, RZ ;  /* 0x0000001908087210 */ /* 0x000fc40007f9e0ff */
[----:B------:R-:W-:Y:S01]  /*b7b0*/  SHF.R.S32.HI R16, RZ, 0x1f, R0 ;  /* 0x0000001fff107819 */ /* 0x000fe20000011400 */
[C---:B------:R-:W-:Y:S01]  /*b7c0*/  IMAD.X R3, R9.reuse, 0x1, R31, P3 ;  /* 0x0000000109037824 */ /* 0x040fe200018e061f */
[C---:B-1----:R-:W-:Y:S01]  /*b7d0*/  IADD3 R4, P3, R0.reuse, R29, RZ ;  /* 0x0000001d00047210 */ /* 0x042fe20007f7e0ff */
[----:B------:R-:W-:Y:S01]  /*b7e0*/  IMAD.X R9, R9, 0x1, R27, P4 ;  /* 0x0000000109097824 */ /* 0x000fe200020e061b */
[----:B--2---:R-:W-:Y:S02]  /*b7f0*/  IADD3 R6, P6, R0, R25, RZ ;  /* 0x0000001900067210 */ /* 0x004fe40007fde0ff */
[----:B------:R-:W-:Y:S02]  /*b800*/  IADD3 R12, P4, R13, R29, RZ ;  /* 0x0000001d0d0c7210 */ /* 0x000fe40007f9e0ff */
[----:B------:R-:W-:Y:S01]  /*b810*/  SHF.R.S32.HI R0, RZ, 0x1f, R13 ;  /* 0x0000001fff007819 */ /* 0x000fe2000001140d */
[C---:B------:R-:W-:Y:S01]  /*b820*/  IMAD.X R5, R16.reuse, 0x1, R31, P3 ;  /* 0x0000000110057824 */ /* 0x040fe200018e061f */
[----:B------:R-:W-:Y:S01]  /*b830*/  ISETP.LT.AND P5, PT, R57, UR8, !P0 ;  /* 0x0000000839007c0c */ /* 0x000fe2000c7a1270 */
[----:B------:R-:W-:Y:S01]  /*b840*/  IMAD.X R7, R16, 0x1, R27, P6 ;  /* 0x0000000110077824 */ /* 0x000fe200030e061b */
[----:B------:R-:W-:-:S02]  /*b850*/  ISETP.LT.AND P0, PT, R56, UR8, !P0 ;  /* 0x0000000838007c0c */ /* 0x000fc4000c701270 */
[----:B------:R-:W-:Y:S01]  /*b860*/  IADD3 R14, P3, R13, R25, RZ ;  /* 0x000000190d0e7210 */ /* 0x000fe20007f7e0ff */
[----:B------:R-:W-:Y:S01]  /*b870*/  IMAD.X R13, R0, 0x1, R31, P4 ;  /* 0x00000001000d7824 */ /* 0x000fe200020e061f */
[C---:B------:R-:W-:Y:S02]  /*b880*/  ISETP.LT.AND P6, PT, R57.reuse, UR8, !P1 ;  /* 0x0000000839007c0c */ /* 0x040fe4000cfc1270 */
[C---:B------:R-:W-:Y:S02]  /*b890*/  ISETP.LT.AND P1, PT, R56.reuse, UR8, !P1 ;  /* 0x0000000838007c0c */ /* 0x040fe4000cf21270 */
[----:B------:R-:W-:Y:S02]  /*b8a0*/  ISETP.LT.AND P4, PT, R57, UR8, !P2 ;  /* 0x0000000839007c0c */ /* 0x000fe4000d781270 */
[----:B------:R-:W-:Y:S02]  /*b8b0*/  ISETP.LT.AND P2, PT, R56, UR8, !P2 ;  /* 0x0000000838007c0c */ /* 0x000fe4000d741270 */
[----:B------:R-:W-:-:S02]  /*b8c0*/  PRMT R25, R10, 0x7772, RZ ;  /* 0x000077720a197816 */ /* 0x000fc400000000ff */
[----:B------:R-:W-:Y:S02]  /*b8d0*/  PRMT R23, R10, 0x7773, RZ ;  /* 0x000077730a177816 */ /* 0x000fe400000000ff */
[C---:B------:R-:W-:Y:S02]  /*b8e0*/  PRMT R17, R11.reuse, 0x7773, RZ ;  /* 0x000077730b117816 */ /* 0x040fe400000000ff */
[C---:B------:R-:W-:Y:S02]  /*b8f0*/  PRMT R19, R11.reuse, 0x7772, RZ ;  /* 0x000077720b137816 */ /* 0x040fe400000000ff */
[C---:B------:R-:W-:Y:S02]  /*b900*/  PRMT R21, R11.reuse, 0x7771, RZ ;  /* 0x000077710b157816 */ /* 0x040fe400000000ff */
[----:B------:R-:W-:Y:S01]  /*b910*/  PRMT R11, R11, 0x7770, RZ ;  /* 0x000077700b0b7816 */ /* 0x000fe200000000ff */
[----:B------:R0:W-:Y:S04]  /*b920*/  @P5 STG.E.U8 desc[UR44][R2.64], R25 ;  /* 0x0000001902005986 */ /* 0x0001e8000c10112c */
[----:B------:R0:W-:Y:S04]  /*b930*/  @P0 STG.E.U8 desc[UR44][R8.64], R23 ;  /* 0x0000001708000986 */ /* 0x0001e8000c10112c */
[----:B------:R0:W-:Y:S04]  /*b940*/  @P6 STG.E.U8 desc[UR44][R4.64], R11 ;  /* 0x0000000b04006986 */ /* 0x0001e8000c10112c */
[----:B------:R0:W-:Y:S01]  /*b950*/  @P1 STG.E.U8 desc[UR44][R6.64], R21 ;  /* 0x0000001506001986 */ /* 0x0001e2000c10112c */
[----:B------:R-:W-:-:S03]  /*b960*/  IMAD.X R15, R0, 0x1, R27, P3 ;  /* 0x00000001000f7824 */ /* 0x000fc600018e061b */
[----:B------:R0:W-:Y:S01]  /*b970*/  @P4 STG.E.U8 desc[UR44][R12.64], R19 ;  /* 0x000000130c004986 */ /* 0x0001e2000c10112c */
[----:B------:R-:W-:Y:S05]  /*b980*/  @!P2 EXIT ;  /* 0x000000000000a94d */ /* 0x000fea0003800000 */
[----:B------:R-:W-:Y:S01]  /*b990*/  STG.E.U8 desc[UR44][R14.64], R17 ;  /* 0x000000110e007986 */ /* 0x000fe2000c10112c */
[----:B------:R-:W-:Y:S05]  /*b9a0*/  EXIT ;  /* 0x000000000000794d */ /* 0x000fea0003800000 */
.L_x_3:
[----:B------:R-:W-:-:S00]  /*b9b0*/  BRA `(.L_x_3) ;  /* 0xfffffffc00fc7947 */ /* 0x000fc0000383ffff */
[----:B------:R-:W-:-:S00]  /*b9c0*/  NOP ;  /* 0x0000000000007918 */ /* 0x000fc00000000000 */
        /* <DEDUP_REMOVED lines=11> */
.L_x_4:


//--------------------- .nv.shared.matmul_kernel  --------------------------
	.section	.nv.shared.matmul_kernel,"aw",@nobits
	.sectionflags	@""
	.align	16
	.zero		1024


//--------------------- .nv.shared.reserved.0     --------------------------
	.section	.nv.shared.reserved.0,"aw",@nobits
	.weak		__nv_reservedSMEM_offset_0_alias
	.size		__nv_reservedSMEM_offset_0_alias, 0, 0
	.other		__nv_reservedSMEM_offset_0_alias,@"STO_CUDA_RESERVED_SHARED STV_DEFAULT"
__nv_reservedSMEM_offset_0_alias:
	.zero		0


//--------------------- .nv.constant0.matmul_kernel --------------------------
	.section	.nv.constant0.matmul_kernel,"a",@progbits
	.sectionflags	@""
	.align	4
.nv.constant0.matmul_kernel:
	.zero		608


//--------------------- SYMBOLS --------------------------

	.type		.nv.reservedSmem.offset0,@object
	.size		.nv.reservedSmem.offset0,0x4
